	.target	sm_90a

	.elftype	@"ET_EXEC"


//--------------------- .note.nv.tkinfo           --------------------------
	.section	.note.nv.tkinfo,"",@"SHT_NOTE"
	.sectionflags	@"SHF_NOTE_NV_TKINFO"
	.tkinfo
        /*0018*/ 	.word	0x00000002
        /*0030*/ 	.string	""
        /*0030*/ 	.string	"ptxas"
        /*0030*/ 	.string	"Cuda compilation tools, release 13.0, V13.0.88"
        /*0030*/ 	.string	"Build cuda_13.0.r13.0/compiler.36424714_0"
        /*0030*/ 	.string	"-arch sm_90a -m 64 "



//--------------------- .note.nv.cuinfo           --------------------------
	.section	.note.nv.cuinfo,"",@"SHT_NOTE"
	.sectionflags	@"SHF_NOTE_NV_CUINFO"
        /*0018*/ 	.short	0x0002
        /*001a*/ 	.short	0x005a
        /*001c*/ 	.short	0x0082
	.zero		2


//--------------------- .nv.info                  --------------------------
	.section	.nv.info,"",@"SHT_CUDA_INFO"
	.align	4


	//----- nvinfo : EIATTR_REGCOUNT
	.align		4
        /*0000*/ 	.byte	0x04, 0x2f
        /*0002*/ 	.short	(.L_15 - .L_14)
	.align		4
.L_14:
        /*0004*/ 	.word	index@(_ZN7cutlass13device_kernelINS_4gemm6kernel13GemmUniversalIN4cute5tupleIJiiiiEEENS1_10collective13CollectiveMmaINS1_34MainloopSm90TmaGmmaWarpSpecializedILi18ENS5_IJNS4_1CILi2EEENSA_ILi1EEESC_EEENS1_32KernelTmaWarpSpecializedPingpongEEENS5_IJNSA_ILi64EEENSA_ILi32EEESG_EEENS_10bfloat16_tENS5_IJlSC_lEEESJ_SK_NS4_8TiledMMAINS4_8MMA_AtomIJNS4_4SM904GMMA27MMA_64x32x16_F32BF16BF16_SSILNSO_5MajorE0ELSQ_0ELNSO_7ScaleInE1ELSR_1EEEEEENS4_6LayoutINS5_IJSC_SC_SC_EEENS5_IJNSA_ILi0EEESW_SW_EEEEENS5_IJNS4_10UnderscoreESZ_SZ_EEEEENS4_13SM90_TMA_LOADENS4_14ComposedLayoutINS4_7SwizzleILi3ELi4ELi3EEENS4_18smem_ptr_flag_bitsILi16EEENSU_INS5_IJNSA_ILi8EEESG_EEENS5_IJSG_SC_EEEEEEEvNS4_8identityENS4_23SM90_TMA_LOAD_MULTICASTES1C_vS1D_EENS_8epilogue10collective6detail29Sm90TmaWarpSpecializedAdapterINS1H_15DefaultEpilogueISJ_SK_SK_NS1G_6thread17LinearCombinationISJ_Li1EffLNS1L_9ScaleType4KindE0ELNS_15FloatRoundStyleE2ESJ_EENS1_15EpilogueDefaultEEEEEvvEEEEvNT_6ParamsE)
        /*0008*/ 	.word	0x000000a8


	//----- nvinfo : EIATTR_FRAME_SIZE
	.align		4
.L_15:
        /*000c*/ 	.byte	0x04, 0x11
        /*000e*/ 	.short	(.L_17 - .L_16)
	.align		4
.L_16:
        /*0010*/ 	.word	index@(_ZN7cutlass13device_kernelINS_4gemm6kernel13GemmUniversalIN4cute5tupleIJiiiiEEENS1_10collective13CollectiveMmaINS1_34MainloopSm90TmaGmmaWarpSpecializedILi18ENS5_IJNS4_1CILi2EEENSA_ILi1EEESC_EEENS1_32KernelTmaWarpSpecializedPingpongEEENS5_IJNSA_ILi64EEENSA_ILi32EEESG_EEENS_10bfloat16_tENS5_IJlSC_lEEESJ_SK_NS4_8TiledMMAINS4_8MMA_AtomIJNS4_4SM904GMMA27MMA_64x32x16_F32BF16BF16_SSILNSO_5MajorE0ELSQ_0ELNSO_7ScaleInE1ELSR_1EEEEEENS4_6LayoutINS5_IJSC_SC_SC_EEENS5_IJNSA_ILi0EEESW_SW_EEEEENS5_IJNS4_10UnderscoreESZ_SZ_EEEEENS4_13SM90_TMA_LOADENS4_14ComposedLayoutINS4_7SwizzleILi3ELi4ELi3EEENS4_18smem_ptr_flag_bitsILi16EEENSU_INS5_IJNSA_ILi8EEESG_EEENS5_IJSG_SC_EEEEEEEvNS4_8identityENS4_23SM90_TMA_LOAD_MULTICASTES1C_vS1D_EENS_8epilogue10collective6detail29Sm90TmaWarpSpecializedAdapterINS1H_15DefaultEpilogueISJ_SK_SK_NS1G_6thread17LinearCombinationISJ_Li1EffLNS1L_9ScaleType4KindE0ELNS_15FloatRoundStyleE2ESJ_EENS1_15EpilogueDefaultEEEEEvvEEEEvNT_6ParamsE)
        /*0014*/ 	.word	0x00000008


	//----- nvinfo : EIATTR_MIN_STACK_SIZE
	.align		4
.L_17:
        /*0018*/ 	.byte	0x04, 0x12
        /*001a*/ 	.short	(.L_19 - .L_18)
	.align		4
.L_18:
        /*001c*/ 	.word	index@(_ZN7cutlass13device_kernelINS_4gemm6kernel13GemmUniversalIN4cute5tupleIJiiiiEEENS1_10collective13CollectiveMmaINS1_34MainloopSm90TmaGmmaWarpSpecializedILi18ENS5_IJNS4_1CILi2EEENSA_ILi1EEESC_EEENS1_32KernelTmaWarpSpecializedPingpongEEENS5_IJNSA_ILi64EEENSA_ILi32EEESG_EEENS_10bfloat16_tENS5_IJlSC_lEEESJ_SK_NS4_8TiledMMAINS4_8MMA_AtomIJNS4_4SM904GMMA27MMA_64x32x16_F32BF16BF16_SSILNSO_5MajorE0ELSQ_0ELNSO_7ScaleInE1ELSR_1EEEEEENS4_6LayoutINS5_IJSC_SC_SC_EEENS5_IJNSA_ILi0EEESW_SW_EEEEENS5_IJNS4_10UnderscoreESZ_SZ_EEEEENS4_13SM90_TMA_LOADENS4_14ComposedLayoutINS4_7SwizzleILi3ELi4ELi3EEENS4_18smem_ptr_flag_bitsILi16EEENSU_INS5_IJNSA_ILi8EEESG_EEENS5_IJSG_SC_EEEEEEEvNS4_8identityENS4_23SM90_TMA_LOAD_MULTICASTES1C_vS1D_EENS_8epilogue10collective6detail29Sm90TmaWarpSpecializedAdapterINS1H_15DefaultEpilogueISJ_SK_SK_NS1G_6thread17LinearCombinationISJ_Li1EffLNS1L_9ScaleType4KindE0ELNS_15FloatRoundStyleE2ESJ_EENS1_15EpilogueDefaultEEEEEvvEEEEvNT_6ParamsE)
        /*0020*/ 	.word	0x00000008
.L_19:


//--------------------- .nv.compat                --------------------------
	.section	.nv.compat,"",@"SHT_CUDA_COMPAT_INFO"
	.align	4
        /*0000*/ 	.byte	0x02, 0x09, 0x01, 0x00, 0x02, 0x02, 0x04, 0x00, 0x02, 0x05, 0x05, 0x00, 0x03, 0x07, 0x01, 0x01
        /*0010*/ 	.byte	0x02, 0x03, 0x01, 0x00, 0x02, 0x06, 0x01, 0x00, 0x04, 0x0b, 0x08, 0x00, 0x00, 0x00, 0x00, 0x00
        /*0020*/ 	.byte	0x00, 0x00, 0x00, 0x00


//--------------------- .nv.info._ZN7cutlass13device_kernelINS_4gemm6kernel13GemmUniversalIN4cute5tupleIJiiiiEEENS1_10collective13CollectiveMmaINS1_34MainloopSm90TmaGmmaWarpSpecializedILi18ENS5_IJNS4_1CILi2EEENSA_ILi1EEESC_EEENS1_32KernelTmaWarpSpecializedPingpongEEENS5_IJNSA_ILi64EEENSA_ILi32EEESG_EEENS_10bfloat16_tENS5_IJlSC_lEEESJ_SK_NS4_8TiledMMAINS4_8MMA_AtomIJNS4_4SM904GMMA27MMA_64x32x16_F32BF16BF16_SSILNSO_5MajorE0ELSQ_0ELNSO_7ScaleInE1ELSR_1EEEEEENS4_6LayoutINS5_IJSC_SC_SC_EEENS5_IJNSA_ILi0EEESW_SW_EEEEENS5_IJNS4_10UnderscoreESZ_SZ_EEEEENS4_13SM90_TMA_LOADENS4_14ComposedLayoutINS4_7SwizzleILi3ELi4ELi3EEENS4_18smem_ptr_flag_bitsILi16EEENSU_INS5_IJNSA_ILi8EEESG_EEENS5_IJSG_SC_EEEEEEEvNS4_8identityENS4_23SM90_TMA_LOAD_MULTICASTES1C_vS1D_EENS_8epilogue10collective6detail29Sm90TmaWarpSpecializedAdapterINS1H_15DefaultEpilogueISJ_SK_SK_NS1G_6thread17LinearCombinationISJ_Li1EffLNS1L_9ScaleType4KindE0ELNS_15FloatRoundStyleE2ESJ_EENS1_15EpilogueDefaultEEEEEvvEEEEvNT_6ParamsE --------------------------
	.section	.nv.info._ZN7cutlass13device_kernelINS_4gemm6kernel13GemmUniversalIN4cute5tupleIJiiiiEEENS1_10collective13CollectiveMmaINS1_34MainloopSm90TmaGmmaWarpSpecializedILi18ENS5_IJNS4_1CILi2EEENSA_ILi1EEESC_EEENS1_32KernelTmaWarpSpecializedPingpongEEENS5_IJNSA_ILi64EEENSA_ILi32EEESG_EEENS_10bfloat16_tENS5_IJlSC_lEEESJ_SK_NS4_8TiledMMAINS4_8MMA_AtomIJNS4_4SM904GMMA27MMA_64x32x16_F32BF16BF16_SSILNSO_5MajorE0ELSQ_0ELNSO_7ScaleInE1ELSR_1EEEEEENS4_6LayoutINS5_IJSC_SC_SC_EEENS5_IJNSA_ILi0EEESW_SW_EEEEENS5_IJNS4_10UnderscoreESZ_SZ_EEEEENS4_13SM90_TMA_LOADENS4_14ComposedLayoutINS4_7SwizzleILi3ELi4ELi3EEENS4_18smem_ptr_flag_bitsILi16EEENSU_INS5_IJNSA_ILi8EEESG_EEENS5_IJSG_SC_EEEEEEEvNS4_8identityENS4_23SM90_TMA_LOAD_MULTICASTES1C_vS1D_EENS_8epilogue10collective6detail29Sm90TmaWarpSpecializedAdapterINS1H_15DefaultEpilogueISJ_SK_SK_NS1G_6thread17LinearCombinationISJ_Li1EffLNS1L_9ScaleType4KindE0ELNS_15FloatRoundStyleE2ESJ_EENS1_15EpilogueDefaultEEEEEvvEEEEvNT_6ParamsE,"",@"SHT_CUDA_INFO"
	.sectionflags	@""
	.align	4


	//----- nvinfo : EIATTR_CUDA_API_VERSION
	.align		4
        /*0000*/ 	.byte	0x04, 0x37
        /*0002*/ 	.short	(.L_21 - .L_20)
.L_20:
        /*0004*/ 	.word	0x00000082


	//----- nvinfo : EIATTR_KPARAM_INFO
	.align		4
.L_21:
        /*0008*/ 	.byte	0x04, 0x17
        /*000a*/ 	.short	(.L_23 - .L_22)
.L_22:
        /*000c*/ 	.word	0x00000000
        /*0010*/ 	.short	0x0000
        /*0012*/ 	.short	0x0070
        /*0014*/ 	.byte	0x00, 0xf0, 0x01, 0x10


	//----- nvinfo : EIATTR_SPARSE_MMA_MASK
	.align		4
.L_23:
        /*0018*/ 	.byte	0x03, 0x50
        /*001a*/ 	.short	0x0000


	//----- nvinfo : EIATTR_MAXREG_COUNT
	.align		4
        /*001c*/ 	.byte	0x03, 0x1b
        /*001e*/ 	.short	0x00a8


	//----- nvinfo : EIATTR_NUM_BARRIERS
	.align		4
        /*0020*/ 	.byte	0x02, 0x4c
        /*0022*/ 	.byte	0x01
	.zero		1


	//----- nvinfo : EIATTR_EXTERNS
	.align		4
        /*0024*/ 	.byte	0x04, 0x0f
        /*0026*/ 	.short	(.L_25 - .L_24)


	//   ....[0]....
	.align		4
.L_24:
        /*0028*/ 	.word	index@(__assertfail)


	//----- nvinfo : EIATTR_ANNOTATIONS
	.align		4
.L_25:
        /*002c*/ 	.byte	0x04, 0x55
        /*002e*/ 	.short	(.L_27 - .L_26)


	//   ....[0]....
.L_26:
        /*0030*/ 	.word	0x00000001
        /*0034*/ 	.byte	0xa0, 0x0f, 0x00, 0x00, 0x01, 0x00, 0x00, 0x00, 0x50, 0x16, 0x00, 0x00, 0x01, 0x00, 0x00, 0x00
        /*0044*/ 	.byte	0xa0, 0x37, 0x00, 0x00, 0x01, 0x00, 0x00, 0x00, 0x10, 0x44, 0x00, 0x00


	//----- nvinfo : EIATTR_MERCURY_ISA_VERSION
	.align		4
.L_27:
        /*0050*/ 	.byte	0x03, 0x5f
        /*0052*/ 	.short	0x0101


	//----- nvinfo : EIATTR_INT_WARP_WIDE_INSTR_OFFSETS
	.align		4
        /*0054*/ 	.byte	0x04, 0x31
        /*0056*/ 	.short	(.L_29 - .L_28)


	//   ....[0]....
.L_28:
        /*0058*/ 	.word	0x000006e0


	//   ....[1]....
        /*005c*/ 	.word	0x00000700


	//   ....[2]....
        /*0060*/ 	.word	0x000007b0


	//   ....[3]....
        /*0064*/ 	.word	0x000007e0


	//   ....[4]....
        /*0068*/ 	.word	0x00000950


	//   ....[5]....
        /*006c*/ 	.word	0x00000960


	//   ....[6]....
        /*0070*/ 	.word	0x00000970


	//   ....[7]....
        /*0074*/ 	.word	0x000009b0


	//   ....[8]....
        /*0078*/ 	.word	0x00002260


	//----- nvinfo : EIATTR_COOP_GROUP_MASK_REGIDS
	.align		4
.L_29:
        /*007c*/ 	.byte	0x04, 0x29
        /*007e*/ 	.short	(.L_31 - .L_30)


	//   ....[0]....
.L_30:
        /*0080*/ 	.word	0xffffffff


	//   ....[1]....
        /*0084*/ 	.word	0xffffffff


	//   ....[2]....
        /*0088*/ 	.word	0xffffffff


	//   ....[3]....
        /*008c*/ 	.word	0xffffffff


	//   ....[4]....
        /*0090*/ 	.word	0xffffffff


	//   ....[5]....
        /*0094*/ 	.word	0xffffffff


	//   ....[6]....
        /*0098*/ 	.word	0xffffffff


	//----- nvinfo : EIATTR_COOP_GROUP_INSTR_OFFSETS
	.align		4
.L_31:
        /*009c*/ 	.byte	0x04, 0x28
        /*009e*/ 	.short	(.L_33 - .L_32)


	//   ....[0]....
.L_32:
        /*00a0*/ 	.word	0x00000070


	//   ....[1]....
        /*00a4*/ 	.word	0x00000080


	//   ....[2]....
        /*00a8*/ 	.word	0x00000140


	//   ....[3]....
        /*00ac*/ 	.word	0x000004d0


	//   ....[4]....
        /*00b0*/ 	.word	0x00000510


	//   ....[5]....
        /*00b4*/ 	.word	0x00000590


	//   ....[6]....
        /*00b8*/ 	.word	0x00000b50


	//----- nvinfo : EIATTR_REG_RECONFIG
	.align		4
.L_33:
        /*00bc*/ 	.byte	0x01, 0x54
	.zero		2


	//----- nvinfo : EIATTR_SYSCALL_OFFSETS
	.align		4
        /*00c0*/ 	.byte	0x04, 0x46
        /*00c2*/ 	.short	(.L_35 - .L_34)


	//   ....[0]....
.L_34:
        /*00c4*/ 	.word	0x00001a90


	//----- nvinfo : EIATTR_MBARRIER_INSTR_OFFSETS
	.align		4
.L_35:
        /*00c8*/ 	.byte	0x04, 0x39
        /*00ca*/ 	.short	(.L_37 - .L_36)


	//   ....[0]....
.L_36:
        /*00cc*/ 	.word	0x00000260
        /*00d0*/ 	.word	0x000000ff
        /*00d4*/ 	.word	0x00000000
        /*00d8*/ 	.short	0x0100
        /*00da*/ 	.byte	0x08
	.zero		1


	//   ....[1]....
        /*00dc*/ 	.word	0x00000270
        /*00e0*/ 	.word	0x000000ff
        /*00e4*/ 	.word	0x00000090
        /*00e8*/ 	.short	0x0100
        /*00ea*/ 	.byte	0x08
	.zero		1


	//   ....[2]....
        /*00ec*/ 	.word	0x00000280
        /*00f0*/ 	.word	0x000000ff
        /*00f4*/ 	.word	0x00000008
        /*00f8*/ 	.short	0x0100
        /*00fa*/ 	.byte	0x08
	.zero		1


	//   ....[3]....
        /*00fc*/ 	.word	0x00000290
        /*0100*/ 	.word	0x000000ff
        /*0104*/ 	.word	0x00000098
        /*0108*/ 	.short	0x0100
        /*010a*/ 	.byte	0x08
	.zero		1


	//   ....[4]....
        /*010c*/ 	.word	0x000002a0
        /*0110*/ 	.word	0x000000ff
        /*0114*/ 	.word	0x00000010
        /*0118*/ 	.short	0x0100
        /*011a*/ 	.byte	0x08
	.zero		1


	//   ....[5]....
        /*011c*/ 	.word	0x000002b0
        /*0120*/ 	.word	0x000000ff
        /*0124*/ 	.word	0x000000a0
        /*0128*/ 	.short	0x0100
        /*012a*/ 	.byte	0x08
	.zero		1


	//   ....[6]....
        /*012c*/ 	.word	0x000002c0
        /*0130*/ 	.word	0x000000ff
        /*0134*/ 	.word	0x00000018
        /*0138*/ 	.short	0x0100
        /*013a*/ 	.byte	0x08
	.zero		1


	//   ....[7]....
        /*013c*/ 	.word	0x000002d0
        /*0140*/ 	.word	0x000000ff
        /*0144*/ 	.word	0x000000a8
        /*0148*/ 	.short	0x0100
        /*014a*/ 	.byte	0x08
	.zero		1


	//   ....[8]....
        /*014c*/ 	.word	0x000002e0
        /*0150*/ 	.word	0x000000ff
        /*0154*/ 	.word	0x00000020
        /*0158*/ 	.short	0x0100
        /*015a*/ 	.byte	0x08
	.zero		1


	//   ....[9]....
        /*015c*/ 	.word	0x000002f0
        /*0160*/ 	.word	0x000000ff
        /*0164*/ 	.word	0x000000b0
        /*0168*/ 	.short	0x0100
        /*016a*/ 	.byte	0x08
	.zero		1


	//   ....[10]....
        /*016c*/ 	.word	0x00000300
        /*0170*/ 	.word	0x000000ff
        /*0174*/ 	.word	0x00000028
        /*0178*/ 	.short	0x0100
        /*017a*/ 	.byte	0x08
	.zero		1


	//   ....[11]....
        /*017c*/ 	.word	0x00000310
        /*0180*/ 	.word	0x000000ff
        /*0184*/ 	.word	0x000000b8
        /*0188*/ 	.short	0x0100
        /*018a*/ 	.byte	0x08
	.zero		1


	//   ....[12]....
        /*018c*/ 	.word	0x00000320
        /*0190*/ 	.word	0x000000ff
        /*0194*/ 	.word	0x00000030
        /*0198*/ 	.short	0x0100
        /*019a*/ 	.byte	0x08
	.zero		1


	//   ....[13]....
        /*019c*/ 	.word	0x00000330
        /*01a0*/ 	.word	0x000000ff
        /*01a4*/ 	.word	0x000000c0
        /*01a8*/ 	.short	0x0100
        /*01aa*/ 	.byte	0x08
	.zero		1


	//   ....[14]....
        /*01ac*/ 	.word	0x00000340
        /*01b0*/ 	.word	0x000000ff
        /*01b4*/ 	.word	0x00000038
        /*01b8*/ 	.short	0x0100
        /*01ba*/ 	.byte	0x08
	.zero		1


	//   ....[15]....
        /*01bc*/ 	.word	0x00000350
        /*01c0*/ 	.word	0x000000ff
        /*01c4*/ 	.word	0x000000c8
        /*01c8*/ 	.short	0x0100
        /*01ca*/ 	.byte	0x08
	.zero		1


	//   ....[16]....
        /*01cc*/ 	.word	0x00000360
        /*01d0*/ 	.word	0x000000ff
        /*01d4*/ 	.word	0x00000040
        /*01d8*/ 	.short	0x0100
        /*01da*/ 	.byte	0x08
	.zero		1


	//   ....[17]....
        /*01dc*/ 	.word	0x00000370
        /*01e0*/ 	.word	0x000000ff
        /*01e4*/ 	.word	0x000000d0
        /*01e8*/ 	.short	0x0100
        /*01ea*/ 	.byte	0x08
	.zero		1


	//   ....[18]....
        /*01ec*/ 	.word	0x00000380
        /*01f0*/ 	.word	0x000000ff
        /*01f4*/ 	.word	0x00000048
        /*01f8*/ 	.short	0x0100
        /*01fa*/ 	.byte	0x08
	.zero		1


	//   ....[19]....
        /*01fc*/ 	.word	0x00000390
        /*0200*/ 	.word	0x000000ff
        /*0204*/ 	.word	0x000000d8
        /*0208*/ 	.short	0x0100
        /*020a*/ 	.byte	0x08
	.zero		1


	//   ....[20]....
        /*020c*/ 	.word	0x000003a0
        /*0210*/ 	.word	0x000000ff
        /*0214*/ 	.word	0x00000050
        /*0218*/ 	.short	0x0100
        /*021a*/ 	.byte	0x08
	.zero		1


	//   ....[21]....
        /*021c*/ 	.word	0x000003b0
        /*0220*/ 	.word	0x000000ff
        /*0224*/ 	.word	0x000000e0
        /*0228*/ 	.short	0x0100
        /*022a*/ 	.byte	0x08
	.zero		1


	//   ....[22]....
        /*022c*/ 	.word	0x000003c0
        /*0230*/ 	.word	0x000000ff
        /*0234*/ 	.word	0x00000058
        /*0238*/ 	.short	0x0100
        /*023a*/ 	.byte	0x08
	.zero		1


	//   ....[23]....
        /*023c*/ 	.word	0x000003d0
        /*0240*/ 	.word	0x000000ff
        /*0244*/ 	.word	0x000000e8
        /*0248*/ 	.short	0x0100
        /*024a*/ 	.byte	0x08
	.zero		1


	//   ....[24]....
        /*024c*/ 	.word	0x000003e0
        /*0250*/ 	.word	0x000000ff
        /*0254*/ 	.word	0x00000060
        /*0258*/ 	.short	0x0100
        /*025a*/ 	.byte	0x08
	.zero		1


	//   ....[25]....
        /*025c*/ 	.word	0x000003f0
        /*0260*/ 	.word	0x000000ff
        /*0264*/ 	.word	0x000000f0
        /*0268*/ 	.short	0x0100
        /*026a*/ 	.byte	0x08
	.zero		1


	//   ....[26]....
        /*026c*/ 	.word	0x00000400
        /*0270*/ 	.word	0x000000ff
        /*0274*/ 	.word	0x00000068
        /*0278*/ 	.short	0x0100
        /*027a*/ 	.byte	0x08
	.zero		1


	//   ....[27]....
        /*027c*/ 	.word	0x00000410
        /*0280*/ 	.word	0x000000ff
        /*0284*/ 	.word	0x000000f8
        /*0288*/ 	.short	0x0100
        /*028a*/ 	.byte	0x08
	.zero		1


	//   ....[28]....
        /*028c*/ 	.word	0x00000420
        /*0290*/ 	.word	0x000000ff
        /*0294*/ 	.word	0x00000070
        /*0298*/ 	.short	0x0100
        /*029a*/ 	.byte	0x08
	.zero		1


	//   ....[29]....
        /*029c*/ 	.word	0x00000430
        /*02a0*/ 	.word	0x000000ff
        /*02a4*/ 	.word	0x00000100
        /*02a8*/ 	.short	0x0100
        /*02aa*/ 	.byte	0x08
	.zero		1


	//   ....[30]....
        /*02ac*/ 	.word	0x00000440
        /*02b0*/ 	.word	0x000000ff
        /*02b4*/ 	.word	0x00000078
        /*02b8*/ 	.short	0x0100
        /*02ba*/ 	.byte	0x08
	.zero		1


	//   ....[31]....
        /*02bc*/ 	.word	0x00000450
        /*02c0*/ 	.word	0x000000ff
        /*02c4*/ 	.word	0x00000108
        /*02c8*/ 	.short	0x0100
        /*02ca*/ 	.byte	0x08
	.zero		1


	//   ....[32]....
        /*02cc*/ 	.word	0x00000460
        /*02d0*/ 	.word	0x000000ff
        /*02d4*/ 	.word	0x00000080
        /*02d8*/ 	.short	0x0100
        /*02da*/ 	.byte	0x08
	.zero		1


	//   ....[33]....
        /*02dc*/ 	.word	0x00000470
        /*02e0*/ 	.word	0x000000ff
        /*02e4*/ 	.word	0x00000110
        /*02e8*/ 	.short	0x0100
        /*02ea*/ 	.byte	0x08
	.zero		1


	//   ....[34]....
        /*02ec*/ 	.word	0x00000480
        /*02f0*/ 	.word	0x000000ff
        /*02f4*/ 	.word	0x00000088
        /*02f8*/ 	.short	0x0100
        /*02fa*/ 	.byte	0x08
	.zero		1


	//   ....[35]....
        /*02fc*/ 	.word	0x00000490
        /*0300*/ 	.word	0x000000ff
        /*0304*/ 	.word	0x00000118
        /*0308*/ 	.short	0x0100
        /*030a*/ 	.byte	0x08
	.zero		1


	//   ....[36]....
        /*030c*/ 	.word	0x000009e0
        /*0310*/ 	.word	0x000000ff
        /*0314*/ 	.word	0x00000150
        /*0318*/ 	.short	0x0100
        /*031a*/ 	.byte	0x08
	.zero		1


	//   ....[37]....
        /*031c*/ 	.word	0x00000a80
        /*0320*/ 	.word	0x000000ff
        /*0324*/ 	.word	0x00000158
        /*0328*/ 	.short	0x0100
        /*032a*/ 	.byte	0x08
	.zero		1


	//   ....[38]....
        /*032c*/ 	.word	0x00000ad0
        /*0330*/ 	.word	0x000000ff
        /*0334*/ 	.word	0x00000130
        /*0338*/ 	.short	0x0100
        /*033a*/ 	.byte	0x09
	.zero		1


	//   ....[39]....
        /*033c*/ 	.word	0x00000ae0
        /*0340*/ 	.word	0x000000ff
        /*0344*/ 	.word	0x00000138
        /*0348*/ 	.short	0x0100
        /*034a*/ 	.byte	0x09
	.zero		1


	//   ....[40]....
        /*034c*/ 	.word	0x00000af0
        /*0350*/ 	.word	0x000000ff
        /*0354*/ 	.word	0x00000140
        /*0358*/ 	.short	0x0100
        /*035a*/ 	.byte	0x09
	.zero		1


	//   ....[41]....
        /*035c*/ 	.word	0x00000b00
        /*0360*/ 	.word	0x000000ff
        /*0364*/ 	.word	0x00000148
        /*0368*/ 	.short	0x0100
        /*036a*/ 	.byte	0x09
	.zero		1


	//   ....[42]....
        /*036c*/ 	.word	0x00001970
        /*0370*/ 	.word	0x000000ff
        /*0374*/ 	.word	0xfffffff8
        /*0378*/ 	.short	0x010a
        /*037a*/ 	.byte	0x2b
	.zero		1


	//   ....[43]....
        /*037c*/ 	.word	0x00001b10
        /*0380*/ 	.word	0x00000003
        /*0384*/ 	.word	0x00000000
        /*0388*/ 	.short	0x010a
        /*038a*/ 	.byte	0x3f
	.zero		1


	//   ....[44]....
        /*038c*/ 	.word	0x00001b50
        /*0390*/ 	.word	0x00000003
        /*0394*/ 	.word	0x00000000
        /*0398*/ 	.short	0x010a
        /*039a*/ 	.byte	0x3f
	.zero		1


	//   ....[45]....
        /*039c*/ 	.word	0x00001e50
        /*03a0*/ 	.word	0x000000ff
        /*03a4*/ 	.word	0x00000000
        /*03a8*/ 	.short	0x010a
        /*03aa*/ 	.byte	0x04
	.zero		1


	//   ....[46]....
        /*03ac*/ 	.word	0x00001e90
        /*03b0*/ 	.word	0x000000ff
        /*03b4*/ 	.word	0x00000000
        /*03b8*/ 	.short	0x010a
        /*03ba*/ 	.byte	0x04
	.zero		1


	//   ....[47]....
        /*03bc*/ 	.word	0x000020f0
        /*03c0*/ 	.word	0x00000005
        /*03c4*/ 	.word	0x00000000
        /*03c8*/ 	.short	0x0101
        /*03ca*/ 	.byte	0x3f
	.zero		1


	//   ....[48]....
        /*03cc*/ 	.word	0x00002200
        /*03d0*/ 	.word	0x00000003
        /*03d4*/ 	.word	0x00000000
        /*03d8*/ 	.short	0x0101
        /*03da*/ 	.byte	0x30
	.zero		1


	//   ....[49]....
        /*03dc*/ 	.word	0x00002300
        /*03e0*/ 	.word	0x00000003
        /*03e4*/ 	.word	0x00000000
        /*03e8*/ 	.short	0x0101
        /*03ea*/ 	.byte	0x3f
	.zero		1


	//   ....[50]....
        /*03ec*/ 	.word	0x00002380
        /*03f0*/ 	.word	0x000000ff
        /*03f4*/ 	.word	0x00000008
        /*03f8*/ 	.short	0x010a
        /*03fa*/ 	.byte	0x2b
	.zero		1


	//   ....[51]....
        /*03fc*/ 	.word	0x000037e0
        /*0400*/ 	.word	0x00000000
        /*0404*/ 	.word	0x00000000
        /*0408*/ 	.short	0x0101
        /*040a*/ 	.byte	0x30
	.zero		1


	//   ....[52]....
        /*040c*/ 	.word	0x00004160
        /*0410*/ 	.word	0x0000000d
        /*0414*/ 	.word	0x00000090
        /*0418*/ 	.short	0x010a
        /*041a*/ 	.byte	0x3f
	.zero		1


	//   ....[53]....
        /*041c*/ 	.word	0x00004530
        /*0420*/ 	.word	0x00000007
        /*0424*/ 	.word	0x00000158
        /*0428*/ 	.short	0x0101
        /*042a*/ 	.byte	0x3f
	.zero		1


	//   ....[54]....
        /*042c*/ 	.word	0x00004c90
        /*0430*/ 	.word	0x00000007
        /*0434*/ 	.word	0x00000000
        /*0438*/ 	.short	0x010a
        /*043a*/ 	.byte	0x3f
	.zero		1


	//   ....[55]....
        /*043c*/ 	.word	0x00004d10
        /*0440*/ 	.word	0x00000008
        /*0444*/ 	.word	0x00000000
        /*0448*/ 	.short	0x010a
        /*044a*/ 	.byte	0x3f
	.zero		1


	//   ....[56]....
        /*044c*/ 	.word	0x00004da0
        /*0450*/ 	.word	0x00000009
        /*0454*/ 	.word	0x00000000
        /*0458*/ 	.short	0x010a
        /*045a*/ 	.byte	0x3f
	.zero		1


	//   ....[57]....
        /*045c*/ 	.word	0x00004e30
        /*0460*/ 	.word	0x00000008
        /*0464*/ 	.word	0x00000000
        /*0468*/ 	.short	0x010a
        /*046a*/ 	.byte	0x3f
	.zero		1


	//   ....[58]....
        /*046c*/ 	.word	0x00004ec0
        /*0470*/ 	.word	0x00000009
        /*0474*/ 	.word	0x00000000
        /*0478*/ 	.short	0x010a
        /*047a*/ 	.byte	0x3f
	.zero		1


	//   ....[59]....
        /*047c*/ 	.word	0x00004f50
        /*0480*/ 	.word	0x00000008
        /*0484*/ 	.word	0x00000000
        /*0488*/ 	.short	0x010a
        /*048a*/ 	.byte	0x3f
	.zero		1


	//   ....[60]....
        /*048c*/ 	.word	0x00004fe0
        /*0490*/ 	.word	0x00000009
        /*0494*/ 	.word	0x00000000
        /*0498*/ 	.short	0x010a
        /*049a*/ 	.byte	0x3f
	.zero		1


	//   ....[61]....
        /*049c*/ 	.word	0x00005070
        /*04a0*/ 	.word	0x00000008
        /*04a4*/ 	.word	0x00000000
        /*04a8*/ 	.short	0x010a
        /*04aa*/ 	.byte	0x3f
	.zero		1


	//   ....[62]....
        /*04ac*/ 	.word	0x00005100
        /*04b0*/ 	.word	0x00000009
        /*04b4*/ 	.word	0x00000000
        /*04b8*/ 	.short	0x010a
        /*04ba*/ 	.byte	0x3f
	.zero		1


	//   ....[63]....
        /*04bc*/ 	.word	0x00005190
        /*04c0*/ 	.word	0x00000008
        /*04c4*/ 	.word	0x00000000
        /*04c8*/ 	.short	0x010a
        /*04ca*/ 	.byte	0x3f
	.zero		1


	//   ....[64]....
        /*04cc*/ 	.word	0x00005220
        /*04d0*/ 	.word	0x00000009
        /*04d4*/ 	.word	0x00000000
        /*04d8*/ 	.short	0x010a
        /*04da*/ 	.byte	0x3f
	.zero		1


	//   ....[65]....
        /*04dc*/ 	.word	0x000052b0
        /*04e0*/ 	.word	0x00000008
        /*04e4*/ 	.word	0x00000000
        /*04e8*/ 	.short	0x010a
        /*04ea*/ 	.byte	0x3f
	.zero		1


	//   ....[66]....
        /*04ec*/ 	.word	0x00005340
        /*04f0*/ 	.word	0x00000009
        /*04f4*/ 	.word	0x00000000
        /*04f8*/ 	.short	0x010a
        /*04fa*/ 	.byte	0x3f
	.zero		1


	//   ....[67]....
        /*04fc*/ 	.word	0x000053d0
        /*0500*/ 	.word	0x00000008
        /*0504*/ 	.word	0x00000000
        /*0508*/ 	.short	0x010a
        /*050a*/ 	.byte	0x3f
	.zero		1


	//   ....[68]....
        /*050c*/ 	.word	0x00005460
        /*0510*/ 	.word	0x00000009
        /*0514*/ 	.word	0x00000000
        /*0518*/ 	.short	0x010a
        /*051a*/ 	.byte	0x3f
	.zero		1


	//   ....[69]....
        /*051c*/ 	.word	0x000054f0
        /*0520*/ 	.word	0x00000008
        /*0524*/ 	.word	0x00000000
        /*0528*/ 	.short	0x010a
        /*052a*/ 	.byte	0x3f
	.zero		1


	//   ....[70]....
        /*052c*/ 	.word	0x00005580
        /*0530*/ 	.word	0x0000000b
        /*0534*/ 	.word	0x00000000
        /*0538*/ 	.short	0x010a
        /*053a*/ 	.byte	0x3f
	.zero		1


	//   ....[71]....
        /*053c*/ 	.word	0x00005610
        /*0540*/ 	.word	0x00000003
        /*0544*/ 	.word	0x00000000
        /*0548*/ 	.short	0x010a
        /*054a*/ 	.byte	0x3f
	.zero		1


	//   ....[72]....
        /*054c*/ 	.word	0x00005680
        /*0550*/ 	.word	0x00000003
        /*0554*/ 	.word	0xfffffff8
        /*0558*/ 	.short	0x010a
        /*055a*/ 	.byte	0x3f
	.zero		1


	//   ....[73]....
        /*055c*/ 	.word	0x000056d0
        /*0560*/ 	.word	0x00000003
        /*0564*/ 	.word	0x00000000
        /*0568*/ 	.short	0x010a
        /*056a*/ 	.byte	0x3f
	.zero		1


	//   ....[74]....
        /*056c*/ 	.word	0x00005730
        /*0570*/ 	.word	0x00000005
        /*0574*/ 	.word	0x00000000
        /*0578*/ 	.short	0x010a
        /*057a*/ 	.byte	0x3f
	.zero		1


	//   ....[75]....
        /*057c*/ 	.word	0x00005790
        /*0580*/ 	.word	0x00000003
        /*0584*/ 	.word	0x00000008
        /*0588*/ 	.short	0x010a
        /*058a*/ 	.byte	0x3f
	.zero		1


	//   ....[76]....
        /*058c*/ 	.word	0x00005860
        /*0590*/ 	.word	0x0000000d
        /*0594*/ 	.word	0x00000090
        /*0598*/ 	.short	0x010a
        /*059a*/ 	.byte	0x3f
	.zero		1


	//   ....[77]....
        /*059c*/ 	.word	0x00005930
        /*05a0*/ 	.word	0x00000007
        /*05a4*/ 	.word	0x00000000
        /*05a8*/ 	.short	0x010a
        /*05aa*/ 	.byte	0x3f
	.zero		1


	//   ....[78]....
        /*05ac*/ 	.word	0x00005980
        /*05b0*/ 	.word	0x00000008
        /*05b4*/ 	.word	0x00000000
        /*05b8*/ 	.short	0x010a
        /*05ba*/ 	.byte	0x3f
	.zero		1


	//   ....[79]....
        /*05bc*/ 	.word	0x000059d0
        /*05c0*/ 	.word	0x00000009
        /*05c4*/ 	.word	0x00000000
        /*05c8*/ 	.short	0x010a
        /*05ca*/ 	.byte	0x3f
	.zero		1


	//   ....[80]....
        /*05cc*/ 	.word	0x00005a20
        /*05d0*/ 	.word	0x00000008
        /*05d4*/ 	.word	0x00000000
        /*05d8*/ 	.short	0x010a
        /*05da*/ 	.byte	0x3f
	.zero		1


	//   ....[81]....
        /*05dc*/ 	.word	0x00005a70
        /*05e0*/ 	.word	0x00000009
        /*05e4*/ 	.word	0x00000000
        /*05e8*/ 	.short	0x010a
        /*05ea*/ 	.byte	0x3f
	.zero		1


	//   ....[82]....
        /*05ec*/ 	.word	0x00005ac0
        /*05f0*/ 	.word	0x00000008
        /*05f4*/ 	.word	0x00000000
        /*05f8*/ 	.short	0x010a
        /*05fa*/ 	.byte	0x3f
	.zero		1


	//   ....[83]....
        /*05fc*/ 	.word	0x00005b10
        /*0600*/ 	.word	0x00000009
        /*0604*/ 	.word	0x00000000
        /*0608*/ 	.short	0x010a
        /*060a*/ 	.byte	0x3f
	.zero		1


	//   ....[84]....
        /*060c*/ 	.word	0x00005b60
        /*0610*/ 	.word	0x00000008
        /*0614*/ 	.word	0x00000000
        /*0618*/ 	.short	0x010a
        /*061a*/ 	.byte	0x3f
	.zero		1


	//   ....[85]....
        /*061c*/ 	.word	0x00005bb0
        /*0620*/ 	.word	0x00000009
        /*0624*/ 	.word	0x00000000
        /*0628*/ 	.short	0x010a
        /*062a*/ 	.byte	0x3f
	.zero		1


	//   ....[86]....
        /*062c*/ 	.word	0x00005c00
        /*0630*/ 	.word	0x00000008
        /*0634*/ 	.word	0x00000000
        /*0638*/ 	.short	0x010a
        /*063a*/ 	.byte	0x3f
	.zero		1


	//   ....[87]....
        /*063c*/ 	.word	0x00005c50
        /*0640*/ 	.word	0x00000009
        /*0644*/ 	.word	0x00000000
        /*0648*/ 	.short	0x010a
        /*064a*/ 	.byte	0x3f
	.zero		1


	//   ....[88]....
        /*064c*/ 	.word	0x00005ca0
        /*0650*/ 	.word	0x00000008
        /*0654*/ 	.word	0x00000000
        /*0658*/ 	.short	0x010a
        /*065a*/ 	.byte	0x3f
	.zero		1


	//   ....[89]....
        /*065c*/ 	.word	0x00005cf0
        /*0660*/ 	.word	0x00000009
        /*0664*/ 	.word	0x00000000
        /*0668*/ 	.short	0x010a
        /*066a*/ 	.byte	0x3f
	.zero		1


	//   ....[90]....
        /*066c*/ 	.word	0x00005d40
        /*0670*/ 	.word	0x00000008
        /*0674*/ 	.word	0x00000000
        /*0678*/ 	.short	0x010a
        /*067a*/ 	.byte	0x3f
	.zero		1


	//   ....[91]....
        /*067c*/ 	.word	0x00005d90
        /*0680*/ 	.word	0x00000009
        /*0684*/ 	.word	0x00000000
        /*0688*/ 	.short	0x010a
        /*068a*/ 	.byte	0x3f
	.zero		1


	//   ....[92]....
        /*068c*/ 	.word	0x00005de0
        /*0690*/ 	.word	0x00000008
        /*0694*/ 	.word	0x00000000
        /*0698*/ 	.short	0x010a
        /*069a*/ 	.byte	0x3f
	.zero		1


	//   ....[93]....
        /*069c*/ 	.word	0x00005e30
        /*06a0*/ 	.word	0x0000000b
        /*06a4*/ 	.word	0x00000000
        /*06a8*/ 	.short	0x010a
        /*06aa*/ 	.byte	0x3f
	.zero		1


	//----- nvinfo : EIATTR_NUM_MBARRIERS
	.align		4
.L_37:
        /*06ac*/ 	.byte	0x03, 0x38
        /*06ae*/ 	.short	0x002a


	//----- nvinfo : EIATTR_EXIT_INSTR_OFFSETS
	.align		4
        /*06b0*/ 	.byte	0x04, 0x1c
        /*06b2*/ 	.short	(.L_39 - .L_38)


	//   ....[0]....
.L_38:
        /*06b4*/ 	.word	0x000015e0


	//   ....[1]....
        /*06b8*/ 	.word	0x00001640


	//   ....[2]....
        /*06bc*/ 	.word	0x00003e40


	//   ....[3]....
        /*06c0*/ 	.word	0x00003e70


	//   ....[4]....
        /*06c4*/ 	.word	0x00005660


	//----- nvinfo : EIATTR_MAX_THREADS
	.align		4
.L_39:
        /*06c8*/ 	.byte	0x04, 0x05
        /*06ca*/ 	.short	(.L_41 - .L_40)
.L_40:
        /*06cc*/ 	.word	0x00000180
        /*06d0*/ 	.word	0x00000001
        /*06d4*/ 	.word	0x00000001


	//----- nvinfo : EIATTR_CRS_STACK_SIZE
	.align		4
.L_41:
        /*06d8*/ 	.byte	0x04, 0x1e
        /*06da*/ 	.short	(.L_43 - .L_42)
.L_42:
        /*06dc*/ 	.word	0x00000000


	//----- nvinfo : EIATTR_CBANK_PARAM_SIZE
	.align		4
.L_43:
        /*06e0*/ 	.byte	0x03, 0x19
        /*06e2*/ 	.short	0x0470


	//----- nvinfo : EIATTR_PARAM_CBANK
	.align		4
        /*06e4*/ 	.byte	0x04, 0x0a
        /*06e6*/ 	.short	(.L_45 - .L_44)
	.align		4
.L_44:
        /*06e8*/ 	.word	index@(.nv.constant0._ZN7cutlass13device_kernelINS_4gemm6kernel13GemmUniversalIN4cute5tupleIJiiiiEEENS1_10collective13CollectiveMmaINS1_34MainloopSm90TmaGmmaWarpSpecializedILi18ENS5_IJNS4_1CILi2EEENSA_ILi1EEESC_EEENS1_32KernelTmaWarpSpecializedPingpongEEENS5_IJNSA_ILi64EEENSA_ILi32EEESG_EEENS_10bfloat16_tENS5_IJlSC_lEEESJ_SK_NS4_8TiledMMAINS4_8MMA_AtomIJNS4_4SM904GMMA27MMA_64x32x16_F32BF16BF16_SSILNSO_5MajorE0ELSQ_0ELNSO_7ScaleInE1ELSR_1EEEEEENS4_6LayoutINS5_IJSC_SC_SC_EEENS5_IJNSA_ILi0EEESW_SW_EEEEENS5_IJNS4_10UnderscoreESZ_SZ_EEEEENS4_13SM90_TMA_LOADENS4_14ComposedLayoutINS4_7SwizzleILi3ELi4ELi3EEENS4_18smem_ptr_flag_bitsILi16EEENSU_INS5_IJNSA_ILi8EEESG_EEENS5_IJSG_SC_EEEEEEEvNS4_8identityENS4_23SM90_TMA_LOAD_MULTICASTES1C_vS1D_EENS_8epilogue10collective6detail29Sm90TmaWarpSpecializedAdapterINS1H_15DefaultEpilogueISJ_SK_SK_NS1G_6thread17LinearCombinationISJ_Li1EffLNS1L_9ScaleType4KindE0ELNS_15FloatRoundStyleE2ESJ_EENS1_15EpilogueDefaultEEEEEvvEEEEvNT_6ParamsE)
        /*06ec*/ 	.short	0x0210
        /*06ee*/ 	.short	0x0470


	//----- nvinfo : EIATTR_SW_WAR
	.align		4
.L_45:
        /*06f0*/ 	.byte	0x04, 0x36
        /*06f2*/ 	.short	(.L_47 - .L_46)
.L_46:
        /*06f4*/ 	.word	0x00000008
.L_47:


//--------------------- .nv.callgraph             --------------------------
	.section	.nv.callgraph,"",@"SHT_CUDA_CALLGRAPH"
	.align	4
	.sectionentsize	8
	.align		4
        /*0000*/ 	.word	0x00000000
	.align		4
        /*0004*/ 	.word	0xffffffff
	.align		4
        /*0008*/ 	.word	index@(_ZN7cutlass13device_kernelINS_4gemm6kernel13GemmUniversalIN4cute5tupleIJiiiiEEENS1_10collective13CollectiveMmaINS1_34MainloopSm90TmaGmmaWarpSpecializedILi18ENS5_IJNS4_1CILi2EEENSA_ILi1EEESC_EEENS1_32KernelTmaWarpSpecializedPingpongEEENS5_IJNSA_ILi64EEENSA_ILi32EEESG_EEENS_10bfloat16_tENS5_IJlSC_lEEESJ_SK_NS4_8TiledMMAINS4_8MMA_AtomIJNS4_4SM904GMMA27MMA_64x32x16_F32BF16BF16_SSILNSO_5MajorE0ELSQ_0ELNSO_7ScaleInE1ELSR_1EEEEEENS4_6LayoutINS5_IJSC_SC_SC_EEENS5_IJNSA_ILi0EEESW_SW_EEEEENS5_IJNS4_10UnderscoreESZ_SZ_EEEEENS4_13SM90_TMA_LOADENS4_14ComposedLayoutINS4_7SwizzleILi3ELi4ELi3EEENS4_18smem_ptr_flag_bitsILi16EEENSU_INS5_IJNSA_ILi8EEESG_EEENS5_IJSG_SC_EEEEEEEvNS4_8identityENS4_23SM90_TMA_LOAD_MULTICASTES1C_vS1D_EENS_8epilogue10collective6detail29Sm90TmaWarpSpecializedAdapterINS1H_15DefaultEpilogueISJ_SK_SK_NS1G_6thread17LinearCombinationISJ_Li1EffLNS1L_9ScaleType4KindE0ELNS_15FloatRoundStyleE2ESJ_EENS1_15EpilogueDefaultEEEEEvvEEEEvNT_6ParamsE)
	.align		4
        /*000c*/ 	.word	index@(__assertfail)
	.align		4
        /*0010*/ 	.word	0x00000000
	.align		4
        /*0014*/ 	.word	0xfffffffe
	.align		4
        /*0018*/ 	.word	0x00000000
	.align		4
        /*001c*/ 	.word	0xfffffffd
	.align		4
        /*0020*/ 	.word	0x00000000
	.align		4
        /*0024*/ 	.word	0xfffffffc


//--------------------- .nv.constant4             --------------------------
	.section	.nv.constant4,"a",@progbits
	.align	8
	.align		8
.nv.constant4:
        /*0000*/ 	.dword	__assertfail
	.align		8
        /*0008*/ 	.dword	__unnamed_1
	.align		8
        /*0010*/ 	.dword	_ZN39_INTERNAL_082f60e2_4_k_cu_af1f801a_82294cuda3std3__45__cpo5beginE
	.align		8
        /*0018*/ 	.dword	_ZN39_INTERNAL_082f60e2_4_k_cu_af1f801a_82294cuda3std3__45__cpo3endE
	.align		8
        /*0020*/ 	.dword	_ZN39_INTERNAL_082f60e2_4_k_cu_af1f801a_82294cuda3std3__45__cpo6cbeginE
	.align		8
        /*0028*/ 	.dword	_ZN39_INTERNAL_082f60e2_4_k_cu_af1f801a_82294cuda3std3__45__cpo4cendE
	.align		8
        /*0030*/ 	.dword	_ZN39_INTERNAL_082f60e2_4_k_cu_af1f801a_82294cuda3std3__441_GLOBAL__N__082f60e2_4_k_cu_af1f801a_82296ignoreE
	.align		8
        /*0038*/ 	.dword	_ZN39_INTERNAL_082f60e2_4_k_cu_af1f801a_82294cuda3std3__419piecewise_constructE
	.align		8
        /*0040*/ 	.dword	_ZN39_INTERNAL_082f60e2_4_k_cu_af1f801a_82294cuda3std3__48in_placeE
	.align		8
        /*0048*/ 	.dword	_ZN39_INTERNAL_082f60e2_4_k_cu_af1f801a_82294cuda3std6ranges3__45__cpo4swapE
	.align		8
        /*0050*/ 	.dword	_ZN39_INTERNAL_082f60e2_4_k_cu_af1f801a_82294cuda3std6ranges3__45__cpo9iter_moveE
	.align		8
        /*0058*/ 	.dword	_ZN39_INTERNAL_082f60e2_4_k_cu_af1f801a_82294cute7productE
	.align		8
        /*0060*/ 	.dword	_ZN39_INTERNAL_082f60e2_4_k_cu_af1f801a_82294cute1_E
	.align		8
        /*0068*/ 	.dword	$str$22
	.align		8
        /*0070*/ 	.dword	$str$23


//--------------------- .text._ZN7cutlass13device_kernelINS_4gemm6kernel13GemmUniversalIN4cute5tupleIJiiiiEEENS1_10collective13CollectiveMmaINS1_34MainloopSm90TmaGmmaWarpSpecializedILi18ENS5_IJNS4_1CILi2EEENSA_ILi1EEESC_EEENS1_32KernelTmaWarpSpecializedPingpongEEENS5_IJNSA_ILi64EEENSA_ILi32EEESG_EEENS_10bfloat16_tENS5_IJlSC_lEEESJ_SK_NS4_8TiledMMAINS4_8MMA_AtomIJNS4_4SM904GMMA27MMA_64x32x16_F32BF16BF16_SSILNSO_5MajorE0ELSQ_0ELNSO_7ScaleInE1ELSR_1EEEEEENS4_6LayoutINS5_IJSC_SC_SC_EEENS5_IJNSA_ILi0EEESW_SW_EEEEENS5_IJNS4_10UnderscoreESZ_SZ_EEEEENS4_13SM90_TMA_LOADENS4_14ComposedLayoutINS4_7SwizzleILi3ELi4ELi3EEENS4_18smem_ptr_flag_bitsILi16EEENSU_INS5_IJNSA_ILi8EEESG_EEENS5_IJSG_SC_EEEEEEEvNS4_8identityENS4_23SM90_TMA_LOAD_MULTICASTES1C_vS1D_EENS_8epilogue10collective6detail29Sm90TmaWarpSpecializedAdapterINS1H_15DefaultEpilogueISJ_SK_SK_NS1G_6thread17LinearCombinationISJ_Li1EffLNS1L_9ScaleType4KindE0ELNS_15FloatRoundStyleE2ESJ_EENS1_15EpilogueDefaultEEEEEvvEEEEvNT_6ParamsE --------------------------
	.section	.text._ZN7cutlass13device_kernelINS_4gemm6kernel13GemmUniversalIN4cute5tupleIJiiiiEEENS1_10collective13CollectiveMmaINS1_34MainloopSm90TmaGmmaWarpSpecializedILi18ENS5_IJNS4_1CILi2EEENSA_ILi1EEESC_EEENS1_32KernelTmaWarpSpecializedPingpongEEENS5_IJNSA_ILi64EEENSA_ILi32EEESG_EEENS_10bfloat16_tENS5_IJlSC_lEEESJ_SK_NS4_8TiledMMAINS4_8MMA_AtomIJNS4_4SM904GMMA27MMA_64x32x16_F32BF16BF16_SSILNSO_5MajorE0ELSQ_0ELNSO_7ScaleInE1ELSR_1EEEEEENS4_6LayoutINS5_IJSC_SC_SC_EEENS5_IJNSA_ILi0EEESW_SW_EEEEENS5_IJNS4_10UnderscoreESZ_SZ_EEEEENS4_13SM90_TMA_LOADENS4_14ComposedLayoutINS4_7SwizzleILi3ELi4ELi3EEENS4_18smem_ptr_flag_bitsILi16EEENSU_INS5_IJNSA_ILi8EEESG_EEENS5_IJSG_SC_EEEEEEEvNS4_8identityENS4_23SM90_TMA_LOAD_MULTICASTES1C_vS1D_EENS_8epilogue10collective6detail29Sm90TmaWarpSpecializedAdapterINS1H_15DefaultEpilogueISJ_SK_SK_NS1G_6thread17LinearCombinationISJ_Li1EffLNS1L_9ScaleType4KindE0ELNS_15FloatRoundStyleE2ESJ_EENS1_15EpilogueDefaultEEEEEvvEEEEvNT_6ParamsE,"ax",@progbits
	.align	128
.text._ZN7cutlass13device_kernelINS_4gemm6kernel13GemmUniversalIN4cute5tupleIJiiiiEEENS1_10collective13CollectiveMmaINS1_34MainloopSm90TmaGmmaWarpSpecializedILi18ENS5_IJNS4_1CILi2EEENSA_ILi1EEESC_EEENS1_32KernelTmaWarpSpecializedPingpongEEENS5_IJNSA_ILi64EEENSA_ILi32EEESG_EEENS_10bfloat16_tENS5_IJlSC_lEEESJ_SK_NS4_8TiledMMAINS4_8MMA_AtomIJNS4_4SM904GMMA27MMA_64x32x16_F32BF16BF16_SSILNSO_5MajorE0ELSQ_0ELNSO_7ScaleInE1ELSR_1EEEEEENS4_6LayoutINS5_IJSC_SC_SC_EEENS5_IJNSA_ILi0EEESW_SW_EEEEENS5_IJNS4_10UnderscoreESZ_SZ_EEEEENS4_13SM90_TMA_LOADENS4_14ComposedLayoutINS4_7SwizzleILi3ELi4ELi3EEENS4_18smem_ptr_flag_bitsILi16EEENSU_INS5_IJNSA_ILi8EEESG_EEENS5_IJSG_SC_EEEEEEEvNS4_8identityENS4_23SM90_TMA_LOAD_MULTICASTES1C_vS1D_EENS_8epilogue10collective6detail29Sm90TmaWarpSpecializedAdapterINS1H_15DefaultEpilogueISJ_SK_SK_NS1G_6thread17LinearCombinationISJ_Li1EffLNS1L_9ScaleType4KindE0ELNS_15FloatRoundStyleE2ESJ_EENS1_15EpilogueDefaultEEEEEvvEEEEvNT_6ParamsE:
        .type           _ZN7cutlass13device_kernelINS_4gemm6kernel13GemmUniversalIN4cute5tupleIJiiiiEEENS1_10collective13CollectiveMmaINS1_34MainloopSm90TmaGmmaWarpSpecializedILi18ENS5_IJNS4_1CILi2EEENSA_ILi1EEESC_EEENS1_32KernelTmaWarpSpecializedPingpongEEENS5_IJNSA_ILi64EEENSA_ILi32EEESG_EEENS_10bfloat16_tENS5_IJlSC_lEEESJ_SK_NS4_8TiledMMAINS4_8MMA_AtomIJNS4_4SM904GMMA27MMA_64x32x16_F32BF16BF16_SSILNSO_5MajorE0ELSQ_0ELNSO_7ScaleInE1ELSR_1EEEEEENS4_6LayoutINS5_IJSC_SC_SC_EEENS5_IJNSA_ILi0EEESW_SW_EEEEENS5_IJNS4_10UnderscoreESZ_SZ_EEEEENS4_13SM90_TMA_LOADENS4_14ComposedLayoutINS4_7SwizzleILi3ELi4ELi3EEENS4_18smem_ptr_flag_bitsILi16EEENSU_INS5_IJNSA_ILi8EEESG_EEENS5_IJSG_SC_EEEEEEEvNS4_8identityENS4_23SM90_TMA_LOAD_MULTICASTES1C_vS1D_EENS_8epilogue10collective6detail29Sm90TmaWarpSpecializedAdapterINS1H_15DefaultEpilogueISJ_SK_SK_NS1G_6thread17LinearCombinationISJ_Li1EffLNS1L_9ScaleType4KindE0ELNS_15FloatRoundStyleE2ESJ_EENS1_15EpilogueDefaultEEEEEvvEEEEvNT_6ParamsE,@function
        .size           _ZN7cutlass13device_kernelINS_4gemm6kernel13GemmUniversalIN4cute5tupleIJiiiiEEENS1_10collective13CollectiveMmaINS1_34MainloopSm90TmaGmmaWarpSpecializedILi18ENS5_IJNS4_1CILi2EEENSA_ILi1EEESC_EEENS1_32KernelTmaWarpSpecializedPingpongEEENS5_IJNSA_ILi64EEENSA_ILi32EEESG_EEENS_10bfloat16_tENS5_IJlSC_lEEESJ_SK_NS4_8TiledMMAINS4_8MMA_AtomIJNS4_4SM904GMMA27MMA_64x32x16_F32BF16BF16_SSILNSO_5MajorE0ELSQ_0ELNSO_7ScaleInE1ELSR_1EEEEEENS4_6LayoutINS5_IJSC_SC_SC_EEENS5_IJNSA_ILi0EEESW_SW_EEEEENS5_IJNS4_10UnderscoreESZ_SZ_EEEEENS4_13SM90_TMA_LOADENS4_14ComposedLayoutINS4_7SwizzleILi3ELi4ELi3EEENS4_18smem_ptr_flag_bitsILi16EEENSU_INS5_IJNSA_ILi8EEESG_EEENS5_IJSG_SC_EEEEEEEvNS4_8identityENS4_23SM90_TMA_LOAD_MULTICASTES1C_vS1D_EENS_8epilogue10collective6detail29Sm90TmaWarpSpecializedAdapterINS1H_15DefaultEpilogueISJ_SK_SK_NS1G_6thread17LinearCombinationISJ_Li1EffLNS1L_9ScaleType4KindE0ELNS_15FloatRoundStyleE2ESJ_EENS1_15EpilogueDefaultEEEEEvvEEEEvNT_6ParamsE,(.L_x_134 - _ZN7cutlass13device_kernelINS_4gemm6kernel13GemmUniversalIN4cute5tupleIJiiiiEEENS1_10collective13CollectiveMmaINS1_34MainloopSm90TmaGmmaWarpSpecializedILi18ENS5_IJNS4_1CILi2EEENSA_ILi1EEESC_EEENS1_32KernelTmaWarpSpecializedPingpongEEENS5_IJNSA_ILi64EEENSA_ILi32EEESG_EEENS_10bfloat16_tENS5_IJlSC_lEEESJ_SK_NS4_8TiledMMAINS4_8MMA_AtomIJNS4_4SM904GMMA27MMA_64x32x16_F32BF16BF16_SSILNSO_5MajorE0ELSQ_0ELNSO_7ScaleInE1ELSR_1EEEEEENS4_6LayoutINS5_IJSC_SC_SC_EEENS5_IJNSA_ILi0EEESW_SW_EEEEENS5_IJNS4_10UnderscoreESZ_SZ_EEEEENS4_13SM90_TMA_LOADENS4_14ComposedLayoutINS4_7SwizzleILi3ELi4ELi3EEENS4_18smem_ptr_flag_bitsILi16EEENSU_INS5_IJNSA_ILi8EEESG_EEENS5_IJSG_SC_EEEEEEEvNS4_8identityENS4_23SM90_TMA_LOAD_MULTICASTES1C_vS1D_EENS_8epilogue10collective6detail29Sm90TmaWarpSpecializedAdapterINS1H_15DefaultEpilogueISJ_SK_SK_NS1G_6thread17LinearCombinationISJ_Li1EffLNS1L_9ScaleType4KindE0ELNS_15FloatRoundStyleE2ESJ_EENS1_15EpilogueDefaultEEEEEvvEEEEvNT_6ParamsE)
        .other          _ZN7cutlass13device_kernelINS_4gemm6kernel13GemmUniversalIN4cute5tupleIJiiiiEEENS1_10collective13CollectiveMmaINS1_34MainloopSm90TmaGmmaWarpSpecializedILi18ENS5_IJNS4_1CILi2EEENSA_ILi1EEESC_EEENS1_32KernelTmaWarpSpecializedPingpongEEENS5_IJNSA_ILi64EEENSA_ILi32EEESG_EEENS_10bfloat16_tENS5_IJlSC_lEEESJ_SK_NS4_8TiledMMAINS4_8MMA_AtomIJNS4_4SM904GMMA27MMA_64x32x16_F32BF16BF16_SSILNSO_5MajorE0ELSQ_0ELNSO_7ScaleInE1ELSR_1EEEEEENS4_6LayoutINS5_IJSC_SC_SC_EEENS5_IJNSA_ILi0EEESW_SW_EEEEENS5_IJNS4_10UnderscoreESZ_SZ_EEEEENS4_13SM90_TMA_LOADENS4_14ComposedLayoutINS4_7SwizzleILi3ELi4ELi3EEENS4_18smem_ptr_flag_bitsILi16EEENSU_INS5_IJNSA_ILi8EEESG_EEENS5_IJSG_SC_EEEEEEEvNS4_8identityENS4_23SM90_TMA_LOAD_MULTICASTES1C_vS1D_EENS_8epilogue10collective6detail29Sm90TmaWarpSpecializedAdapterINS1H_15DefaultEpilogueISJ_SK_SK_NS1G_6thread17LinearCombinationISJ_Li1EffLNS1L_9ScaleType4KindE0ELNS_15FloatRoundStyleE2ESJ_EENS1_15EpilogueDefaultEEEEEvvEEEEvNT_6ParamsE,@"STO_CUDA_ENTRY STV_DEFAULT"
_ZN7cutlass13device_kernelINS_4gemm6kernel13GemmUniversalIN4cute5tupleIJiiiiEEENS1_10collective13CollectiveMmaINS1_34MainloopSm90TmaGmmaWarpSpecializedILi18ENS5_IJNS4_1CILi2EEENSA_ILi1EEESC_EEENS1_32KernelTmaWarpSpecializedPingpongEEENS5_IJNSA_ILi64EEENSA_ILi32EEESG_EEENS_10bfloat16_tENS5_IJlSC_lEEESJ_SK_NS4_8TiledMMAINS4_8MMA_AtomIJNS4_4SM904GMMA27MMA_64x32x16_F32BF16BF16_SSILNSO_5MajorE0ELSQ_0ELNSO_7ScaleInE1ELSR_1EEEEEENS4_6LayoutINS5_IJSC_SC_SC_EEENS5_IJNSA_ILi0EEESW_SW_EEEEENS5_IJNS4_10UnderscoreESZ_SZ_EEEEENS4_13SM90_TMA_LOADENS4_14ComposedLayoutINS4_7SwizzleILi3ELi4ELi3EEENS4_18smem_ptr_flag_bitsILi16EEENSU_INS5_IJNSA_ILi8EEESG_EEENS5_IJSG_SC_EEEEEEEvNS4_8identityENS4_23SM90_TMA_LOAD_MULTICASTES1C_vS1D_EENS_8epilogue10collective6detail29Sm90TmaWarpSpecializedAdapterINS1H_15DefaultEpilogueISJ_SK_SK_NS1G_6thread17LinearCombinationISJ_Li1EffLNS1L_9ScaleType4KindE0ELNS_15FloatRoundStyleE2ESJ_EENS1_15EpilogueDefaultEEEEEvvEEEEvNT_6ParamsE:
[----:B------:R-:W0:Y:S02]  /*0000*/  LDC R1, c[0x0][0x28] ;  /* 0x00000a00ff017b82 */ /* 0x000e240000000800 */
[----:B0-----:R-:W-:Y:S01]  /*0010*/  VIADD R1, R1, 0xfffffff8 ;  /* 0xfffffff801017836 */ /* 0x001fe20000000000 */
[----:B------:R-:W0:Y:S01]  /*0020*/  S2R R4, SR_TID.X ;  /* 0x0000000000047919 */ /* 0x000e220000002100 */
[----:B------:R-:W-:Y:S01]  /*0030*/  ELECT P0, URZ, PT ;  /* 0x00000000003f782f */ /* 0x000fe20003800000 */
[----:B------:R-:W-:Y:S01]  /*0040*/  BSSY B0, `(.L_x_0) ;  /* 0x000000f000007945 */ /* 0x000fe20003800000 */
[--C-:B0-----:R-:W-:Y:S02]  /*0050*/  SHF.R.U32.HI R2, RZ, 0x5, R4.reuse ;  /* 0x00000005ff027819 */ /* 0x101fe40000011604 */
[----:B------:R-:W-:-:S03]  /*0060*/  SHF.R.U32.HI R7, RZ, 0x7, R4 ;  /* 0x00000007ff077819 */ /* 0x000fc60000011604 */
[----:B------:R-:W0:Y:S04]  /*0070*/  SHFL.IDX PT, R5, R2, RZ, 0x1f ;  /* 0x00001fff02057589 */ /* 0x000e2800000e0000 */
[----:B------:R1:W2:Y:S01]  /*0080*/  SHFL.IDX PT, R10, R7, RZ, 0x1f ;  /* 0x00001fff070a7589 */ /* 0x0002a200000e0000 */
[----:B0-----:R-:W-:-:S13]  /*0090*/  ISETP.NE.OR P0, PT, R5, RZ, !P0 ;  /* 0x000000ff0500720c */ /* 0x001fda0004705670 */
[----:B-12---:R-:W-:Y:S05]  /*00a0*/  @P0 BRA `(.L_x_1) ;  /* 0x0000000000200947 */ /* 0x006fea0003800000 */
[----:B------:R-:W-:Y:S02]  /*00b0*/  ULDC.64 UR4, c[0x0][0x198] ;  /* 0x0000660000047ab9 */ /* 0x000fe40000000a00 */
[----:B------:R-:W-:Y:S02]  /*00c0*/  UIADD3 UR6, UP0, UR4, 0xf0, URZ ;  /* 0x000000f004067890 */ /* 0x000fe4000ff1e03f */
[----:B------:R-:W-:Y:S02]  /*00d0*/  UIADD3 UR4, UP1, UR4, 0x1f0, URZ ;  /* 0x000001f004047890 */ /* 0x000fe4000ff3e03f */
[----:B------:R-:W-:Y:S02]  /*00e0*/  UIADD3.X UR7, URZ, UR5, URZ, UP0, !UPT ;  /* 0x000000053f077290 */ /* 0x000fe400087fe43f */
[----:B------:R-:W-:-:S07]  /*00f0*/  UIADD3.X UR5, URZ, UR5, URZ, UP1, !UPT ;  /* 0x000000053f057290 */ /* 0x000fce0008ffe43f */
[----:B------:R0:W-:Y:S02]  /*0100*/  UTMACCTL.PF [UR6] ;  /* 0x00000000060079b9 */ /* 0x0001e40008040000 */
[----:B------:R0:W-:Y:S02]  /*0110*/  UTMACCTL.PF [UR4] ;  /* 0x00000000040079b9 */ /* 0x0001e40008040000 */
[----:B0-----:R-:W-:Y:S01]  /*0120*/  NOP ;  /* 0x0000000000007918 */ /* 0x001fe20000000000 */
.L_x_1:
[----:B------:R-:W-:Y:S05]  /*0130*/  BSYNC B0 ;  /* 0x0000000000007941 */ /* 0x000fea0003800000 */
.L_x_0:
[----:B------:R-:W0:Y:S02]  /*0140*/  SHFL.IDX PT, R8, R2, RZ, 0x1f ;  /* 0x00001fff02087589 */ /* 0x000e2400000e0000 */
[----:B0-----:R-:W-:-:S13]  /*0150*/  ISETP.NE.AND P0, PT, R8, RZ, PT ;  /* 0x000000ff0800720c */ /* 0x001fda0003f05270 */
[----:B------:R-:W-:Y:S05]  /*0160*/  @P0 BRA `(.L_x_2) ;  /* 0x0000000000d40947 */ /* 0x000fea0003800000 */
[----:B------:R-:W-:Y:S01]  /*0170*/  ELECT P0, URZ, PT ;  /* 0x00000000003f782f */ /* 0x000fe20003800000 */
[----:B------:R-:W-:-:S12]  /*0180*/  BSSY B0, `(.L_x_2) ;  /* 0x0000033000007945 */ /* 0x000fd80003800000 */
[----:B------:R-:W-:Y:S05]  /*0190*/  @!P0 BRA `(.L_x_3) ;  /* 0x0000000000c48947 */ /* 0x000fea0003800000 */
[----:B------:R-:W0:Y:S01]  /*01a0*/  S2UR UR8, SR_CgaCtaId ;  /* 0x00000000000879c3 */ /* 0x000e220000008800 */
[----:B------:R-:W-:Y:S01]  /*01b0*/  UMOV UR4, 0x400 ;  /* 0x0000040000047882 */ /* 0x000fe20000000000 */
[----:B------:R-:W-:Y:S01]  /*01c0*/  UMOV UR5, 0x1 ;  /* 0x0000000100057882 */ /* 0x000fe20000000000 */
[----:B------:R-:W-:Y:S02]  /*01d0*/  UMOV UR6, 0x2 ;  /* 0x0000000200067882 */ /* 0x000fe40000000000 */
[----:B------:R-:W-:-:S04]  /*01e0*/  UIADD3 UR6, -UR6, 0x100000, URZ ;  /* 0x0010000006067890 */ /* 0x000fc8000fffe13f */
[----:B------:R-:W-:Y:S02]  /*01f0*/  USHF.L.U32 UR7, UR6, 0xb, URZ ;  /* 0x0000000b06077899 */ /* 0x000fe4000800063f */
[----:B------:R-:W-:Y:S02]  /*0200*/  USHF.L.U32 UR6, UR6, 0x1, URZ ;  /* 0x0000000106067899 */ /* 0x000fe4000800063f */
[----:B0-----:R-:W-:Y:S02]  /*0210*/  ULEA UR8, UR8, UR4, 0x18 ;  /* 0x0000000408087291 */ /* 0x001fe4000f8ec03f */
[----:B------:R-:W-:-:S04]  /*0220*/  UIADD3 UR4, -UR5, 0x100000, URZ ;  /* 0x0010000005047890 */ /* 0x000fc8000fffe13f */
[----:B------:R-:W-:Y:S02]  /*0230*/  USHF.L.U32 UR5, UR4, 0xb, URZ ;  /* 0x0000000b04057899 */ /* 0x000fe4000800063f */
[----:B------:R-:W-:Y:S01]  /*0240*/  USHF.L.U32 UR4, UR4, 0x1, URZ ;  /* 0x0000000104047899 */ /* 0x000fe2000800063f */
[----:B------:R-:W0:Y:S11]  /*0250*/  FENCE.VIEW.ASYNC.S ;  /* 0x00000000000073c6 */ /* 0x000e360000000000 */
[----:B0-----:R0:W1:Y:S01]  /*0260*/  SYNCS.EXCH.64 URZ, [UR8], UR4 ;  /* 0x00000004083f75b2 */ /* 0x0010620008000100 */
[----:B------:R0:W2:Y:S01]  /*0270*/  SYNCS.EXCH.64 URZ, [UR8+0x90], UR6 ;  /* 0x00009006083f75b2 */ /* 0x0000a20008000100 */
[----:B------:R0:W3:Y:S01]  /*0280*/  SYNCS.EXCH.64 URZ, [UR8+0x8], UR4 ;  /* 0x00000804083f75b2 */ /* 0x0000e20008000100 */
[----:B------:R0:W4:Y:S01]  /*0290*/  SYNCS.EXCH.64 URZ, [UR8+0x98], UR6 ;  /* 0x00009806083f75b2 */ /* 0x0001220008000100 */
[----:B------:R0:W0:Y:S01]  /*02a0*/  SYNCS.EXCH.64 URZ, [UR8+0x10], UR4 ;  /* 0x00001004083f75b2 */ /* 0x0000220008000100 */
        /* <DEDUP_REMOVED lines=31> */
[----:B-1234-:R-:W-:Y:S01]  /*04a0*/  NOP ;  /* 0x0000000000007918 */ /* 0x01efe20000000000 */
.L_x_3:
[----:B0-----:R-:W-:Y:S05]  /*04b0*/  BSYNC B0 ;  /* 0x0000000000007941 */ /* 0x001fea0003800000 */
.L_x_2:
[----:B------:R-:W0:Y:S01]  /*04c0*/  S2UR UR12, SR_CTAID.X ;  /* 0x00000000000c79c3 */ /* 0x000e220000002500 */
[----:B------:R-:W1:Y:S01]  /*04d0*/  SHFL.IDX PT, R9, R2, RZ, 0x1f ;  /* 0x00001fff02097589 */ /* 0x000e6200000e0000 */
[----:B------:R-:W-:Y:S02]  /*04e0*/  SHF.R.S32.HI R3, RZ, 0x1f, R4 ;  /* 0x0000001fff037819 */ /* 0x000fe40000011404 */
[----:B------:R-:W-:Y:S01]  /*04f0*/  ELECT P0, URZ, PT ;  /* 0x00000000003f782f */ /* 0x000fe20003800000 */
[----:B------:R-:W-:Y:S01]  /*0500*/  NOP ;  /* 0x0000000000007918 */ /* 0x000fe20000000000 */
[----:B------:R2:W3:Y:S01]  /*0510*/  SHFL.IDX PT, R12, R2, RZ, 0x1f ;  /* 0x00001fff020c7589 */ /* 0x0004e200000e0000 */
[----:B------:R-:W-:Y:S01]  /*0520*/  LEA.HI R3, R3, R4, RZ, 0x7 ;  /* 0x0000000403037211 */ /* 0x000fe200078f38ff */
[----:B------:R-:W-:Y:S01]  /*0530*/  ULDC UR4, c[0x0][0x150] ;  /* 0x0000540000047ab9 */ /* 0x000fe20000000800 */
[----:B------:R-:W-:Y:S01]  /*0540*/  ELECT P1, URZ, PT ;  /* 0x00000000003f782f */ /* 0x000fe20003820000 */
[----:B------:R-:W4:Y:S01]  /*0550*/  S2R R6, SR_CTAID.Y ;  /* 0x0000000000067919 */ /* 0x000f220000002600 */
[----:B------:R-:W-:Y:S01]  /*0560*/  LOP3.LUT R3, R3, 0xffffff80, RZ, 0xc0, !PT ;  /* 0xffffff8003037812 */ /* 0x000fe200078ec0ff */
[----:B------:R-:W5:Y:S01]  /*0570*/  LDC R15, c[0x0][0x144] ;  /* 0x00005100ff0f7b82 */ /* 0x000f620000000800 */
[----:B------:R-:W-:Y:S01]  /*0580*/  UMOV UR11, 0x80 ;  /* 0x00000080000b7882 */ /* 0x000fe20000000000 */
[----:B------:R-:W5:Y:S01]  /*0590*/  SHFL.IDX PT, R17, R7, RZ, 0x1f ;  /* 0x00001fff07117589 */ /* 0x000f6200000e0000 */
[----:B------:R-:W-:Y:S01]  /*05a0*/  NOP ;  /* 0x0000000000007918 */ /* 0x000fe20000000000 */
[----:B------:R-:W-:Y:S01]  /*05b0*/  IMAD.IADD R3, R4, 0x1, -R3 ;  /* 0x0000000104037824 */ /* 0x000fe200078e0a03 */
[C---:B------:R-:W-:Y:S01]  /*05c0*/  ISETP.NE.AND P4, PT, R10.reuse, RZ, PT ;  /* 0x000000ff0a00720c */ /* 0x040fe20003f85270 */
[----:B------:R-:W-:-:S02]  /*05d0*/  VIADD R35, R10, 0xffffffff ;  /* 0xffffffff0a237836 */ /* 0x000fc40000000000 */
[----:B------:R-:W4:Y:S01]  /*05e0*/  LDC R16, c[0x0][0x140] ;  /* 0x00005000ff107b82 */ /* 0x000f220000000800 */
[----:B------:R-:W-:Y:S01]  /*05f0*/  SHF.R.S32.HI R0, RZ, 0x1f, R3 ;  /* 0x0000001fff007819 */ /* 0x000fe20000011403 */
[----:B------:R-:W-:Y:S01]  /*0600*/  IMAD.MOV.U32 R41, RZ, RZ, 0x1 ;  /* 0x00000001ff297424 */ /* 0x000fe200078e00ff */
[----:B------:R-:W-:Y:S02]  /*0610*/  ISETP.GE.U32.AND P6, PT, R35, 0x2, PT ;  /* 0x000000022300780c */ /* 0x000fe40003fc6070 */
[----:B0-----:R-:W-:Y:S02]  /*0620*/  I2FP.F32.U32 R13, UR12 ;  /* 0x0000000c000d7c45 */ /* 0x001fe40008201000 */
[----:B-1----:R-:W-:Y:S01]  /*0630*/  ISETP.NE.OR P0, PT, R9, RZ, !P0 ;  /* 0x000000ff0900720c */ /* 0x002fe20004705670 */
[----:B------:R-:W0:Y:S01]  /*0640*/  LDC R21, c[0x0][0x148] ;  /* 0x00005200ff157b82 */ /* 0x000e220000000800 */
[----:B------:R-:W-:Y:S01]  /*0650*/  LEA.HI R9, R0, R3, RZ, 0x3 ;  /* 0x0000000300097211 */ /* 0x000fe200078f18ff */
[----:B------:R-:W-:Y:S01]  /*0660*/  FMUL R14, R13, UR4 ;  /* 0x000000040d0e7c20 */ /* 0x000fe20008400000 */
[----:B------:R-:W-:Y:S01]  /*0670*/  SHF.R.S32.HI R13, RZ, 0x1f, R8 ;  /* 0x0000001fff0d7819 */ /* 0x000fe20000011408 */
[----:B------:R-:W-:Y:S01]  /*0680*/  ULDC UR4, c[0x0][0x154] ;  /* 0x0000550000047ab9 */ /* 0x000fe20000000800 */
[----:B------:R-:W-:-:S02]  /*0690*/  SHF.R.S32.HI R11, RZ, 0x3, R9 ;  /* 0x00000003ff0b7819 */ /* 0x000fc40000011409 */
[----:B--2---:R-:W-:Y:S01]  /*06a0*/  SHF.R.S32.HI R2, RZ, 0x1f, R9 ;  /* 0x0000001fff027819 */ /* 0x004fe20000011409 */
[----:B------:R-:W1:Y:S01]  /*06b0*/  F2I.U32.TRUNC.NTZ R14, R14 ;  /* 0x0000000e000e7305 */ /* 0x000e62000020f000 */
[----:B------:R-:W-:Y:S02]  /*06c0*/  LEA.HI R13, R13, R8, RZ, 0x2 ;  /* 0x000000080d0d7211 */ /* 0x000fe400078f10ff */
[----:B------:R-:W-:Y:S01]  /*06d0*/  LEA.HI R9, R2, R11, RZ, 0x2 ;  /* 0x0000000b02097211 */ /* 0x000fe200078f10ff */
[----:B------:R-:W-:Y:S01]  /*06e0*/  VOTEU.ALL UP1, P0 ;  /* 0x00000000003f7886 */ /* 0x000fe20000020000 */
[----:B---3--:R-:W-:Y:S01]  /*06f0*/  ISETP.NE.OR P1, PT, R12, RZ, !P1 ;  /* 0x000000ff0c00720c */ /* 0x008fe20004f25670 */
[----:B------:R-:W-:Y:S01]  /*0700*/  VOTEU.ALL UP0, P0 ;  /* 0x00000000003f7886 */ /* 0x000fe20000000000 */
[----:B------:R-:W-:Y:S02]  /*0710*/  SHF.R.S32.HI R2, RZ, 0x1f, R5 ;  /* 0x0000001fff027819 */ /* 0x000fe40000011405 */
[----:B------:R-:W-:Y:S01]  /*0720*/  LOP3.LUT R12, R9, 0xfffffffc, RZ, 0xc0, !PT ;  /* 0xfffffffc090c7812 */ /* 0x000fe200078ec0ff */
[----:B------:R-:W2:Y:S01]  /*0730*/  @!UP1 S2UR UR7, SR_CgaCtaId ;  /* 0x00000000000799c3 */ /* 0x000ea20000008800 */
[----:B------:R-:W-:Y:S01]  /*0740*/  LOP3.LUT R13, R13, 0x3ffffffc, RZ, 0xc0, !PT ;  /* 0x3ffffffc0d0d7812 */ /* 0x000fe200078ec0ff */
[----:B------:R-:W-:Y:S01]  /*0750*/  @!UP1 UMOV UR6, 0x400 ;  /* 0x0000040000069882 */ /* 0x000fe20000000000 */
[----:B------:R-:W-:Y:S01]  /*0760*/  LEA.HI R2, R2, R5, RZ, 0x2 ;  /* 0x0000000502027211 */ /* 0x000fe200078f10ff */
[----:B------:R-:W-:Y:S01]  /*0770*/  IMAD.IADD R12, R11, 0x1, -R12 ;  /* 0x000000010b0c7824 */ /* 0x000fe200078e0a0c */
[----:B----4-:R-:W-:Y:S01]  /*0780*/  ISETP.EQ.U32.AND P2, PT, R16, 0x1, PT ;  /* 0x000000011000780c */ /* 0x010fe20003f42070 */
[----:B------:R-:W-:Y:S01]  /*0790*/  IMAD.IADD R13, R8, 0x1, -R13 ;  /* 0x00000001080d7824 */ /* 0x000fe200078e0a0d */
[----:B------:R-:W-:Y:S01]  /*07a0*/  LOP3.LUT R2, R2, 0xfffffffc, RZ, 0xc0, !PT ;  /* 0xfffffffc02027812 */ /* 0x000fe200078ec0ff */
[----:B------:R-:W-:Y:S01]  /*07b0*/  VOTEU.ALL UP2, P1 ;  /* 0x00000000003f7886 */ /* 0x000fe20000840000 */
[----:B------:R-:W-:Y:S01]  /*07c0*/  I2FP.F32.U32 R8, R6 ;  /* 0x0000000600087245 */ /* 0x000fe20000201000 */
[----:B------:R-:W-:Y:S01]  /*07d0*/  IMAD R12, R13, 0x4, R12 ;  /* 0x000000040d0c7824 */ /* 0x000fe200078e020c */
[----:B------:R-:W-:Y:S01]  /*07e0*/  VOTEU.ALL UP3, P1 ;  /* 0x00000000003f7886 */ /* 0x000fe20000860000 */
[----:B------:R-:W-:Y:S01]  /*07f0*/  IMAD.IADD R5, R5, 0x1, -R2 ;  /* 0x0000000105057824 */ /* 0x000fe200078e0a02 */
[----:B------:R-:W3:Y:S01]  /*0800*/  @!UP2 S2UR UR10, SR_CgaCtaId ;  /* 0x00000000000aa9c3 */ /* 0x000ee20000008800 */
[----:B-1----:R-:W-:Y:S01]  /*0810*/  IMAD.MOV R14, RZ, RZ, -R14 ;  /* 0x000000ffff0e7224 */ /* 0x002fe200078e0a0e */
[----:B------:R-:W-:Y:S01]  /*0820*/  LEA.HI R2, R12, R12, RZ, 0x1 ;  /* 0x0000000c0c027211 */ /* 0x000fe200078f08ff */
[----:B------:R-:W-:Y:S01]  /*0830*/  FMUL R8, R8, UR4 ;  /* 0x0000000408087c20 */ /* 0x000fe20008400000 */
[----:B------:R-:W-:Y:S01]  /*0840*/  IMAD.SHL.U32 R9, R12, 0x4, RZ ;  /* 0x000000040c097824 */ /* 0x000fe200078e00ff */
[----:B------:R-:W-:Y:S01]  /*0850*/  UMOV UR4, 0x20 ;  /* 0x0000002000047882 */ /* 0x000fe20000000000 */
[----:B------:R-:W-:Y:S01]  /*0860*/  LOP3.LUT R11, R2, 0xfffffffe, RZ, 0xc0, !PT ;  /* 0xfffffffe020b7812 */ /* 0x000fe200078ec0ff */
[----:B-----5:R-:W-:Y:S01]  /*0870*/  IMAD R20, R15, R14, UR12 ;  /* 0x0000000c0f147e24 */ /* 0x020fe2000f8e020e */
[----:B------:R-:W-:-:S04]  /*0880*/  @!UP1 UIADD3 UR4, -UR4, 0x100000, URZ ;  /* 0x0010000004049890 */ /* 0x000fc8000fffe13f */
[----:B------:R-:W-:Y:S02]  /*0890*/  @!UP1 USHF.L.U32 UR5, UR4, 0xb, URZ ;  /* 0x0000000b04059899 */ /* 0x000fe4000800063f */
[----:B------:R-:W-:Y:S01]  /*08a0*/  @!UP1 USHF.L.U32 UR4, UR4, 0x1, URZ ;  /* 0x0000000104049899 */ /* 0x000fe2000800063f */
[----:B------:R-:W1:Y:S01]  /*08b0*/  F2I.U32.TRUNC.NTZ R8, R8 ;  /* 0x0000000800087305 */ /* 0x000e62000020f000 */
[C---:B------:R-:W-:Y:S01]  /*08c0*/  LOP3.LUT R40, R12.reuse, 0xc, R9, 0x78, !PT ;  /* 0x0000000c0c287812 */ /* 0x040fe200078e7809 */
[----:B------:R-:W-:Y:S01]  /*08d0*/  IMAD.IADD R11, R12, 0x1, -R11 ;  /* 0x000000010c0b7824 */ /* 0x000fe200078e0a0b */
[----:B--2---:R-:W-:Y:S01]  /*08e0*/  @!UP1 ULEA UR8, UR7, UR6, 0x18 ;  /* 0x0000000607089291 */ /* 0x004fe2000f8ec03f */
[----:B------:R-:W-:Y:S01]  /*08f0*/  R2UR UR43, R17 ;  /* 0x00000000112b72ca */ /* 0x000fe200000e0000 */
[----:B------:R-:W-:Y:S01]  /*0900*/  @!UP2 UMOV UR9, 0x400 ;  /* 0x000004000009a882 */ /* 0x000fe20000000000 */
[----:B------:R-:W-:-:S04]  /*0910*/  @!UP2 UIADD3 UR6, -UR11, 0x100000, URZ ;  /* 0x001000000b06a890 */ /* 0x000fc8000fffe13f */
[----:B------:R-:W-:Y:S02]  /*0920*/  @!UP2 USHF.L.U32 UR7, UR6, 0xb, URZ ;  /* 0x0000000b0607a899 */ /* 0x000fe4000800063f */
[----:B------:R-:W-:Y:S01]  /*0930*/  @!UP2 USHF.L.U32 UR6, UR6, 0x1, URZ ;  /* 0x000000010606a899 */ /* 0x000fe2000800063f */
[----:B------:R-:W-:Y:S01]  /*0940*/  ISETP.NE.AND P3, PT, R11, R20, PT ;  /* 0x000000140b00720c */ /* 0x000fe20003f65270 */
[----:B------:R-:W-:Y:S01]  /*0950*/  VOTEU.ALL UP4, P1 ;  /* 0x00000000003f7886 */ /* 0x000fe20000880000 */
[----:B------:R-:W-:Y:S01]  /*0960*/  VOTEU.ALL UP5, P1 ;  /* 0x00000000003f7886 */ /* 0x000fe200008a0000 */
[----:B------:R-:W-:Y:S01]  /*0970*/  VOTEU.ALL UP1, P0 ;  /* 0x00000000003f7886 */ /* 0x000fe20000020000 */
[----:B------:R-:W-:Y:S01]  /*0980*/  LOP3.LUT P0, RZ, R3, 0x7, RZ, 0xc0, !PT ;  /* 0x0000000703ff7812 */ /* 0x000fe2000780c0ff */
[----:B---3--:R-:W-:Y:S01]  /*0990*/  @!UP2 ULEA UR9, UR10, UR9, 0x18 ;  /* 0x000000090a09a291 */ /* 0x008fe2000f8ec03f */
[----:B-1----:R-:W-:Y:S01]  /*09a0*/  IMAD.MOV R24, RZ, RZ, -R8 ;  /* 0x000000ffff187224 */ /* 0x002fe200078e0a08 */
[----:B------:R-:W-:Y:S01]  /*09b0*/  VOTEU.ALL UP2, P1 ;  /* 0x00000000003f7886 */ /* 0x000fe20000840000 */
[----:B------:R-:W-:Y:S01]  /*09c0*/  ISETP.NE.AND P1, PT, R5, 0x3, PT ;  /* 0x000000030500780c */ /* 0x000fe20003f25270 */
[----:B------:R-:W1:Y:S02]  /*09d0*/  FENCE.VIEW.ASYNC.S ;  /* 0x00000000000073c6 */ /* 0x000e640000000000 */
[----:B-1----:R1:W2:Y:S02]  /*09e0*/  @!UP0 SYNCS.EXCH.64 URZ, [UR8+0x150], UR4 ;  /* 0x00015004083f85b2 */ /* 0x0022a40008000100 */
[----:B------:R-:W-:Y:S01]  /*09f0*/  @P3 LEA.HI R2, R40, R40, RZ, 0x1 ;  /* 0x0000002828023211 */ /* 0x000fe200078f08ff */
[----:B0-----:R-:W-:Y:S01]  /*0a00*/  IMAD R9, R21, R24, R6 ;  /* 0x0000001815097224 */ /* 0x001fe200078e0206 */
[----:B------:R-:W-:-:S02]  /*0a10*/  ISETP.EQ.OR P1, PT, R5, RZ, !P1 ;  /* 0x000000ff0500720c */ /* 0x000fc40004f22670 */
[----:B------:R-:W-:Y:S02]  /*0a20*/  @P3 SHF.R.S32.HI R2, RZ, 0x1, R2 ;  /* 0x00000001ff023819 */ /* 0x000fe40000011402 */
[----:B------:R-:W-:Y:S02]  /*0a30*/  ISETP.LT.U32.AND P0, PT, R40, 0x2, !P0 ;  /* 0x000000022800780c */ /* 0x000fe40004701070 */
[----:B------:R-:W-:Y:S02]  /*0a40*/  @P3 ISETP.NE.AND P5, PT, R2, R9, PT ;  /* 0x000000090200320c */ /* 0x000fe40003fa5270 */
[----:B------:R-:W-:Y:S02]  /*0a50*/  ISETP.EQ.AND P1, PT, R10, RZ, P1 ;  /* 0x000000ff0a00720c */ /* 0x000fe40000f22270 */
[----:B------:R-:W-:Y:S02]  /*0a60*/  SEL R2, RZ, 0x1, !P0 ;  /* 0x00000001ff027807 */ /* 0x000fe40004000000 */
[----:B------:R-:W-:Y:S01]  /*0a70*/  @P3 SEL R41, RZ, 0x1, P5 ;  /* 0x00000001ff293807 */ /* 0x000fe20002800000 */
[----:B------:R1:W0:Y:S01]  /*0a80*/  @!UP1 SYNCS.EXCH.64 URZ, [UR8+0x158], UR4 ;  /* 0x00015804083f95b2 */ /* 0x0002220008000100 */
[----:B------:R-:W-:Y:S01]  /*0a90*/  NOP ;  /* 0x0000000000007918 */ /* 0x000fe20000000000 */
[----:B------:R-:W-:-:S02]  /*0aa0*/  SEL R16, RZ, 0x1, !P1 ;  /* 0x00000001ff107807 */ /* 0x000fc40004800000 */
[----:B------:R-:W-:Y:S02]  /*0ab0*/  LOP3.LUT R41, R41, R2, RZ, 0xc0, !PT ;  /* 0x0000000229297212 */ /* 0x000fe400078ec0ff */
[----:B------:R-:W-:Y:S01]  /*0ac0*/  SEL R16, R16, 0x2, P6 ;  /* 0x0000000210107807 */ /* 0x000fe20003000000 */
[----:B------:R1:W3:Y:S01]  /*0ad0*/  @!UP2 SYNCS.EXCH.64 URZ, [UR9+0x130], UR6 ;  /* 0x00013006093fa5b2 */ /* 0x0002e20008000100 */
[----:B------:R1:W4:Y:S01]  /*0ae0*/  @!UP3 SYNCS.EXCH.64 URZ, [UR9+0x138], UR6 ;  /* 0x00013806093fb5b2 */ /* 0x0003220008000100 */
[----:B------:R1:W0:Y:S01]  /*0af0*/  @!UP4 SYNCS.EXCH.64 URZ, [UR9+0x140], UR6 ;  /* 0x00014006093fc5b2 */ /* 0x0002220008000100 */
[----:B------:R1:W0:Y:S01]  /*0b00*/  @!UP5 SYNCS.EXCH.64 URZ, [UR9+0x148], UR6 ;  /* 0x00014806093fd5b2 */ /* 0x0002220008000100 */
[----:B------:R-:W-:Y:S01]  /*0b10*/  NOP ;  /* 0x0000000000007918 */ /* 0x000fe20000000000 */
[----:B-12---:R-:W-:Y:S05]  /*0b20*/  @!P2 BRA `(.L_x_4) ;  /* 0x000000000008a947 */ /* 0x006fea0003800000 */
[----:B0--34-:R-:W-:Y:S01]  /*0b30*/  UCGABAR_ARV ;  /* 0x00000000000079c7 */ /* 0x019fe20008000000 */
[----:B------:R-:W-:Y:S05]  /*0b40*/  BRA `(.L_x_5) ;  /* 0x0000000000047947 */ /* 0x000fea0003800000 */
.L_x_4:
[----:B0--34-:R-:W-:Y:S01]  /*0b50*/  NOP ;  /* 0x0000000000007918 */ /* 0x019fe20000000000 */
.L_x_5:
[----:B------:R-:W-:Y:S01]  /*0b60*/  ULDC.64 UR4, c[0x0][0x598] ;  /* 0x0001660000047ab9 */ /* 0x000fe20000000a00 */
[----:B------:R-:W-:Y:S01]  /*0b70*/  ULDC.64 UR36, c[0x0][0x208] ;  /* 0x0000820000247ab9 */ /* 0x000fe20000000a00 */
[----:B------:R-:W-:-:S04]  /*0b80*/  ISETP.NE.U32.AND P0, PT, RZ, UR4, PT ;  /* 0x00000004ff007c0c */ /* 0x000fc8000bf05070 */
[----:B------:R-:W-:-:S13]  /*0b90*/  ISETP.NE.AND.EX P0, PT, RZ, UR5, PT, P0 ;  /* 0x00000005ff007c0c */ /* 0x000fda000bf05300 */
[----:B------:R-:W-:Y:S05]  /*0ba0*/  @!P0 BRA `(.L_x_6) ;  /* 0x00000000001c8947 */ /* 0x000fea0003800000 */
[----:B------:R-:W0:Y:S02]  /*0bb0*/  LDC.64 R8, c[0x0][0x598] ;  /* 0x00016600ff087b82 */ /* 0x000e240000000a00 */
[----:B0-----:R-:W2:Y:S02]  /*0bc0*/  LDG.E.64 R8, desc[UR36][R8.64] ;  /* 0x0000002408087981 */ /* 0x001ea4000c1e1b00 */
[----:B--2---:R-:W-:-:S04]  /*0bd0*/  ISETP.NE.U32.AND P0, PT, R8, RZ, PT ;  /* 0x000000ff0800720c */ /* 0x004fc80003f05070 */
[----:B------:R-:W-:-:S13]  /*0be0*/  ISETP.NE.AND.EX P0, PT, R9, RZ, PT, P0 ;  /* 0x000000ff0900720c */ /* 0x000fda0003f05300 */
[----:B------:R-:W-:Y:S05]  /*0bf0*/  @!P0 BRA `(.L_x_6) ;  /* 0x0000000000088947 */ /* 0x000fea0003800000 */
[----:B------:R0:W5:Y:S01]  /*0c00*/  LD.E R42, desc[UR36][R8.64] ;  /* 0x00000024082a7980 */ /* 0x000162000c101900 */
[----:B------:R-:W-:Y:S05]  /*0c10*/  BRA `(.L_x_7) ;  /* 0x0000000000247947 */ /* 0x000fea0003800000 */
.L_x_6:
[----:B------:R-:W-:Y:S02]  /*0c20*/  ULDC.64 UR4, c[0x0][0x588] ;  /* 0x0001620000047ab9 */ /* 0x000fe40000000a00 */
[----:B------:R-:W-:-:S04]  /*0c30*/  ISETP.NE.U32.AND P0, PT, RZ, UR4, PT ;  /* 0x00000004ff007c0c */ /* 0x000fc8000bf05070 */
[----:B------:R-:W-:-:S13]  /*0c40*/  ISETP.NE.AND.EX P0, PT, RZ, UR5, PT, P0 ;  /* 0x00000005ff007c0c */ /* 0x000fda000bf05300 */
[----:B------:R-:W-:Y:S05]  /*0c50*/  @!P0 BRA `(.L_x_8) ;  /* 0x00000000000c8947 */ /* 0x000fea0003800000 */
[----:B------:R-:W0:Y:S02]  /*0c60*/  LDC.64 R42, c[0x0][0x588] ;  /* 0x00016200ff2a7b82 */ /* 0x000e240000000a00 */
[----:B0-----:R1:W5:Y:S01]  /*0c70*/  LDG.E R42, desc[UR36][R42.64] ;  /* 0x000000242a2a7981 */ /* 0x001362000c1e1900 */
[----:B------:R-:W-:Y:S05]  /*0c80*/  BRA `(.L_x_7) ;  /* 0x0000000000087947 */ /* 0x000fea0003800000 */
.L_x_8:
[----:B------:R-:W-:Y:S02]  /*0c90*/  ULDC UR4, c[0x0][0x580] ;  /* 0x0001600000047ab9 */ /* 0x000fe40000000800 */
[----:B------:R-:W-:-:S07]  /*0ca0*/  IMAD.U32 R42, RZ, RZ, UR4 ;  /* 0x00000004ff2a7e24 */ /* 0x000fce000f8e00ff */
.L_x_7:
[----:B------:R-:W-:Y:S02]  /*0cb0*/  ULDC.64 UR4, c[0x0][0x5a0] ;  /* 0x0001680000047ab9 */ /* 0x000fe40000000a00 */
[----:B------:R-:W-:-:S04]  /*0cc0*/  ISETP.NE.U32.AND P0, PT, RZ, UR4, PT ;  /* 0x00000004ff007c0c */ /* 0x000fc8000bf05070 */
[----:B------:R-:W-:-:S13]  /*0cd0*/  ISETP.NE.AND.EX P0, PT, RZ, UR5, PT, P0 ;  /* 0x00000005ff007c0c */ /* 0x000fda000bf05300 */
[----:B------:R-:W-:Y:S05]  /*0ce0*/  @!P0 BRA `(.L_x_9) ;  /* 0x00000000001c8947 */ /* 0x000fea0003800000 */
[----:B0-----:R-:W0:Y:S02]  /*0cf0*/  LDC.64 R8, c[0x0][0x5a0] ;  /* 0x00016800ff087b82 */ /* 0x001e240000000a00 */
[----:B0-----:R-:W2:Y:S02]  /*0d00*/  LDG.E.64 R8, desc[UR36][R8.64] ;  /* 0x0000002408087981 */ /* 0x001ea4000c1e1b00 */
[----:B--2---:R-:W-:-:S04]  /*0d10*/  ISETP.NE.U32.AND P0, PT, R8, RZ, PT ;  /* 0x000000ff0800720c */ /* 0x004fc80003f05070 */
[----:B------:R-:W-:-:S13]  /*0d20*/  ISETP.NE.AND.EX P0, PT, R9, RZ, PT, P0 ;  /* 0x000000ff0900720c */ /* 0x000fda0003f05300 */
[----:B------:R-:W-:Y:S05]  /*0d30*/  @!P0 BRA `(.L_x_9) ;  /* 0x0000000000088947 */ /* 0x000fea0003800000 */
[----:B-1----:R0:W5:Y:S01]  /*0d40*/  LD.E R43, desc[UR36][R8.64] ;  /* 0x00000024082b7980 */ /* 0x002162000c101900 */
[----:B------:R-:W-:Y:S05]  /*0d50*/  BRA `(.L_x_10) ;  /* 0x0000000000247947 */ /* 0x000fea0003800000 */
.L_x_9:
[----:B------:R-:W-:Y:S02]  /*0d60*/  ULDC.64 UR4, c[0x0][0x590] ;  /* 0x0001640000047ab9 */ /* 0x000fe40000000a00 */
[----:B------:R-:W-:-:S04]  /*0d70*/  ISETP.NE.U32.AND P0, PT, RZ, UR4, PT ;  /* 0x00000004ff007c0c */ /* 0x000fc8000bf05070 */
[----:B------:R-:W-:-:S13]  /*0d80*/  ISETP.NE.AND.EX P0, PT, RZ, UR5, PT, P0 ;  /* 0x00000005ff007c0c */ /* 0x000fda000bf05300 */
[----:B------:R-:W-:Y:S05]  /*0d90*/  @!P0 BRA `(.L_x_11) ;  /* 0x00000000000c8947 */ /* 0x000fea0003800000 */
[----:B0-----:R-:W1:Y:S02]  /*0da0*/  LDC.64 R8, c[0x0][0x590] ;  /* 0x00016400ff087b82 */ /* 0x001e640000000a00 */
[----:B-1----:R1:W5:Y:S01]  /*0db0*/  LDG.E R43, desc[UR36][R8.64] ;  /* 0x00000024082b7981 */ /* 0x002362000c1e1900 */
[----:B------:R-:W-:Y:S05]  /*0dc0*/  BRA `(.L_x_10) ;  /* 0x0000000000087947 */ /* 0x000fea0003800000 */
.L_x_11:
[----:B------:R-:W-:Y:S02]  /*0dd0*/  ULDC UR4, c[0x0][0x584] ;  /* 0x0001610000047ab9 */ /* 0x000fe40000000800 */
[----:B-1----:R-:W-:-:S07]  /*0de0*/  IMAD.U32 R43, RZ, RZ, UR4 ;  /* 0x00000004ff2b7e24 */ /* 0x002fce000f8e00ff */
.L_x_10:
[----:B------:R-:W2:Y:S01]  /*0df0*/  LDC R23, c[0x0][0x65c] ;  /* 0x00019700ff177b82 */ /* 0x000ea20000000800 */
[----:B------:R-:W-:Y:S01]  /*0e00*/  ULDC UR6, c[0x0][0x28c] ;  /* 0x0000a30000067ab9 */ /* 0x000fe20000000800 */
[----:B------:R-:W-:Y:S01]  /*0e10*/  ISETP.NE.AND P0, PT, R10, 0x2, PT ;  /* 0x000000020a00780c */ /* 0x000fe20003f05270 */
[----:B------:R-:W-:Y:S01]  /*0e20*/  UIADD3 UR6, UR6, 0x3f, URZ ;  /* 0x0000003f06067890 */ /* 0x000fe2000fffe03f */
[----:B01----:R-:W-:Y:S01]  /*0e30*/  IMAD.U32 R8, RZ, RZ, UR12 ;  /* 0x0000000cff087e24 */ /* 0x003fe2000f8e00ff */
[----:B------:R-:W-:Y:S01]  /*0e40*/  UMOV UR38, URZ ;  /* 0x0000003f00267c82 */ /* 0x000fe20008000000 */
[----:B------:R-:W-:Y:S01]  /*0e50*/  UMOV UR39, URZ ;  /* 0x0000003f00277c82 */ /* 0x000fe20008000000 */
[----:B------:R-:W-:Y:S01]  /*0e60*/  USHF.R.S32.HI UR7, URZ, 0x1f, UR6 ;  /* 0x0000001f3f077899 */ /* 0x000fe20008011406 */
[----:B------:R-:W-:-:S03]  /*0e70*/  ULDC.64 UR8, c[0x0][0x650] ;  /* 0x0001940000087ab9 */ /* 0x000fc60000000a00 */
[----:B------:R-:W-:-:S04]  /*0e80*/  ULEA.HI UR7, UR7, UR6, URZ, 0x6 ;  /* 0x0000000607077291 */ /* 0x000fc8000f8f303f */
[----:B------:R-:W-:Y:S01]  /*0e90*/  USHF.R.S32.HI UR40, URZ, 0x6, UR7 ;  /* 0x000000063f287899 */ /* 0x000fe20008011407 */
[----:B--2---:R-:W-:-:S13]  /*0ea0*/  ISETP.NE.AND P1, PT, R23, 0x1, PT ;  /* 0x000000011700780c */ /* 0x004fda0003f25270 */
[----:B------:R-:W0:Y:S01]  /*0eb0*/  @P1 LDC R19, c[0x0][0x10] ;  /* 0x00000400ff131b82 */ /* 0x000e220000000800 */
[----:B------:R-:W-:Y:S02]  /*0ec0*/  @P1 IMAD.MOV.U32 R7, RZ, RZ, RZ ;  /* 0x000000ffff071224 */ /* 0x000fe400078e00ff */
[----:B------:R-:W-:-:S05]  /*0ed0*/  @P1 IMAD.MOV.U32 R9, RZ, RZ, RZ ;  /* 0x000000ffff091224 */ /* 0x000fca00078e00ff */
[----:B------:R-:W1:Y:S01]  /*0ee0*/  @!P1 LDC R11, c[0x0][0xc] ;  /* 0x00000300ff0b9b82 */ /* 0x000e620000000800 */
[----:B------:R-:W-:Y:S01]  /*0ef0*/  ULDC UR4, c[0x0][0xc] ;  /* 0x0000030000047ab9 */ /* 0x000fe20000000800 */
[----:B------:R-:W-:Y:S02]  /*0f00*/  ULDC UR5, c[0x0][0x10] ;  /* 0x0000040000057ab9 */ /* 0x000fe40000000800 */
[----:B------:R-:W-:-:S04]  /*0f10*/  UIMAD.WIDE.U32 UR4, UR4, UR5, URZ ;  /* 0x00000005040472a5 */ /* 0x000fc8000f8e003f */
[----:B------:R-:W2:Y:S01]  /*0f20*/  LDC R12, c[0x0][0x14] ;  /* 0x00000500ff0c7b82 */ /* 0x000ea20000000800 */
[----:B0-----:R-:W-:-:S04]  /*0f30*/  @P1 IMAD.WIDE.U32 R18, R19, UR12, R6 ;  /* 0x0000000c13121c25 */ /* 0x001fc8000f8e0006 */
[----:B------:R-:W-:Y:S02]  /*0f40*/  @P1 IMAD.IADD R2, R19, 0x1, R9 ;  /* 0x0000000113021824 */ /* 0x000fe400078e0209 */
[----:B------:R-:W-:Y:S02]  /*0f50*/  IMAD.MOV.U32 R9, RZ, RZ, RZ ;  /* 0x000000ffff097224 */ /* 0x000fe400078e00ff */
[----:B-1----:R-:W-:-:S04]  /*0f60*/  @!P1 IMAD.WIDE.U32 R8, R6, R11, R8 ;  /* 0x0000000b06089225 */ /* 0x002fc800078e0008 */
[----:B------:R-:W-:Y:S02]  /*0f70*/  @!P1 IMAD.MOV.U32 R18, RZ, RZ, R8 ;  /* 0x000000ffff129224 */ /* 0x000fe400078e0008 */
[----:B--2---:R-:W-:-:S04]  /*0f80*/  IMAD.WIDE.U32 R14, R12, UR4, RZ ;  /* 0x000000040c0e7c25 */ /* 0x004fc8000f8e00ff */
[----:B------:R-:W-:Y:S01]  /*0f90*/  IMAD R11, R12, UR5, RZ ;  /* 0x000000050c0b7c24 */ /* 0x000fe2000f8e02ff */
[----:B------:R0:W-:Y:S01]  /*0fa0*/  STL.64 [R1], R14 ;  /* 0x0000000e01007387 */ /* 0x0001e20000100a00 */
[----:B------:R-:W-:Y:S02]  /*0fb0*/  @!P1 IMAD.MOV.U32 R2, RZ, RZ, R9 ;  /* 0x000000ffff029224 */ /* 0x000fe400078e0009 */
[----:B------:R-:W-:Y:S01]  /*0fc0*/  IMAD.IADD R11, R15, 0x1, R11 ;  /* 0x000000010f0b7824 */ /* 0x000fe200078e020b */
[----:B------:R-:W-:Y:S06]  /*0fd0*/  @P0 BRA `(.L_x_12) ;  /* 0x0000000000200947 */ /* 0x000fec0003800000 */
[----:B------:R-:W-:Y:S01]  /*0fe0*/  UISETP.GE.U32.AND UP0, UPT, UR40, 0x12, UPT ;  /* 0x000000122800788c */ /* 0x000fe2000bf06070 */
[----:B------:R-:W-:Y:S01]  /*0ff0*/  IADD3 R18, P0, R18, R14, RZ ;  /* 0x0000000e12127210 */ /* 0x000fe20007f1e0ff */
[----:B------:R-:W-:Y:S01]  /*1000*/  UIMAD.WIDE.U32 UR4, UR40, 0x38e38e39, URZ ;  /* 0x38e38e39280478a5 */ /* 0x000fe2000f8e003f */
[----:B------:R-:W-:-:S03]  /*1010*/  UMOV UR39, URZ ;  /* 0x0000003f00277c82 */ /* 0x000fc60008000000 */
[----:B------:R-:W-:Y:S01]  /*1020*/  USHF.R.U32.HI UR4, URZ, 0x2, UR5 ;  /* 0x000000023f047899 */ /* 0x000fe20008011605 */
[----:B------:R-:W-:-:S03]  /*1030*/  IMAD.X R2, R11, 0x1, R2, P0 ;  /* 0x000000010b027824 */ /* 0x000fc600000e0602 */
[----:B------:R-:W-:Y:S02]  /*1040*/  UIMAD UR38, UR4, -0x12, UR40 ;  /* 0xffffffee042678a4 */ /* 0x000fe4000f8e0228 */
[----:B------:R-:W-:-:S12]  /*1050*/  @UP0 ULOP3.LUT UR39, UR4, 0x1, URZ, 0xc0, !UPT ;  /* 0x0000000104270892 */ /* 0x000fd8000f8ec03f */
.L_x_12:
[----:B------:R-:W-:Y:S01]  /*1060*/  ISETP.GE.U32.AND P0, PT, R18, UR8, PT ;  /* 0x0000000812007c0c */ /* 0x000fe2000bf06070 */
[----:B------:R-:W-:Y:S01]  /*1070*/  IMAD.MOV.U32 R19, RZ, RZ, -0x1 ;  /* 0xffffffffff137424 */ /* 0x000fe200078e00ff */
[----:B------:R-:W-:Y:S01]  /*1080*/  PRMT R8, RZ, 0x7610, R8 ;  /* 0x00007610ff087816 */ /* 0x000fe20000000008 */
[----:B------:R-:W-:Y:S01]  /*1090*/  IMAD.MOV.U32 R22, RZ, RZ, -0x1 ;  /* 0xffffffffff167424 */ /* 0x000fe200078e00ff */
[----:B------:R-:W-:Y:S01]  /*10a0*/  ISETP.GE.U32.AND.EX P0, PT, R2, UR9, PT, P0 ;  /* 0x0000000902007c0c */ /* 0x000fe2000bf06100 */
[----:B------:R-:W-:-:S12]  /*10b0*/  IMAD.MOV.U32 R17, RZ, RZ, -0x1 ;  /* 0xffffffffff117424 */ /* 0x000fd800078e00ff */
[----:B------:R-:W-:Y:S05]  /*10c0*/  @P0 BRA `(.L_x_13) ;  /* 0x0000000400280947 */ /* 0x000fea0003800000 */
[----:B------:R-:W1:Y:S01]  /*10d0*/  LDC.64 R26, c[0x0][0x628] ;  /* 0x00018a00ff1a7b82 */ /* 0x000e620000000a00 */
[----:B------:R-:W-:Y:S02]  /*10e0*/  IMAD.MOV.U32 R8, RZ, RZ, R18 ;  /* 0x000000ffff087224 */ /* 0x000fe400078e0012 */
[----:B------:R-:W-:-:S05]  /*10f0*/  IMAD.MOV.U32 R9, RZ, RZ, R2 ;  /* 0x000000ffff097224 */ /* 0x000fca00078e0002 */
[----:B------:R-:W2:Y:S08]  /*1100*/  LDC R10, c[0x0][0x630] ;  /* 0x00018c00ff0a7b82 */ /* 0x000eb00000000800 */
[----:B------:R-:W3:Y:S01]  /*1110*/  LDC.64 R28, c[0x0][0x620] ;  /* 0x00018800ff1c7b82 */ /* 0x000ee20000000a00 */
[----:B-1----:R-:W-:-:S04]  /*1120*/  ISETP.NE.U32.AND P0, PT, R26, RZ, PT ;  /* 0x000000ff1a00720c */ /* 0x002fc80003f05070 */
[----:B------:R-:W-:-:S13]  /*1130*/  ISETP.NE.AND.EX P0, PT, R27, RZ, PT, P0 ;  /* 0x000000ff1b00720c */ /* 0x000fda0003f05300 */
[----:B--23--:R-:W-:Y:S05]  /*1140*/  @!P0 BRA `(.L_x_14) ;  /* 0x0000000000288947 */ /* 0x00cfea0003800000 */
[----:B0-----:R-:W0:Y:S02]  /*1150*/  LDC R15, c[0x0][0x634] ;  /* 0x00018d00ff0f7b82 */ /* 0x001e240000000800 */
[----:B0-----:R-:W-:-:S05]  /*1160*/  IADD3 R15, P0, R18, R15, RZ ;  /* 0x0000000f120f7210 */ /* 0x001fca0007f1e0ff */
[----:B------:R-:W-:-:S04]  /*1170*/  IMAD.X R17, RZ, RZ, R2, P0 ;  /* 0x000000ffff117224 */ /* 0x000fc800000e0602 */
[----:B------:R-:W-:-:S04]  /*1180*/  IMAD.WIDE.U32 R8, R17, R26, RZ ;  /* 0x0000001a11087225 */ /* 0x000fc800078e00ff */
[----:B------:R-:W-:-:S04]  /*1190*/  IMAD.WIDE.U32 R12, P0, R15, R27, R8 ;  /* 0x0000001b0f0c7225 */ /* 0x000fc80007800008 */
[----:B------:R-:W-:-:S04]  /*11a0*/  IMAD.WIDE.U32 R8, R15, R26, RZ ;  /* 0x0000001a0f087225 */ /* 0x000fc800078e00ff */
[----:B------:R-:W-:Y:S01]  /*11b0*/  IMAD.X R15, RZ, RZ, RZ, P0 ;  /* 0x000000ffff0f7224 */ /* 0x000fe200000e06ff */
[----:B------:R-:W-:Y:S01]  /*11c0*/  IADD3 RZ, P0, R9, R12, RZ ;  /* 0x0000000c09ff7210 */ /* 0x000fe20007f1e0ff */
[----:B------:R-:W-:-:S04]  /*11d0*/  IMAD.MOV.U32 R14, RZ, RZ, R13 ;  /* 0x000000ffff0e7224 */ /* 0x000fc800078e000d */
[----:B------:R-:W-:-:S08]  /*11e0*/  IMAD.WIDE.U32.X R8, R17, R27, R14, P0 ;  /* 0x0000001b11087225 */ /* 0x000fd000000e040e */
.L_x_14:
[----:B------:R-:W1:Y:S01]  /*11f0*/  LDC.64 R30, c[0x0][0x640] ;  /* 0x00019000ff1e7b82 */ /* 0x000e620000000a00 */
[-CC-:B------:R-:W-:Y:S01]  /*1200*/  SHF.R.U64 R32, R8, R10.reuse, R9.reuse ;  /* 0x0000000a08207219 */ /* 0x180fe20000001209 */
[----:B------:R-:W-:Y:S01]  /*1210*/  IMAD.MOV.U32 R19, RZ, RZ, R2 ;  /* 0x000000ffff137224 */ /* 0x000fe200078e0002 */
[----:B------:R-:W-:Y:S02]  /*1220*/  SHF.R.U32.HI R8, RZ, R10, R9 ;  /* 0x0000000aff087219 */ /* 0x000fe40000011609 */
[----:B------:R-:W-:-:S03]  /*1230*/  IADD3 R13, P0, RZ, -R32, RZ ;  /* 0x80000020ff0d7210 */ /* 0x000fc60007f1e0ff */
[----:B------:R-:W2:Y:S02]  /*1240*/  LDC R12, c[0x0][0x618] ;  /* 0x00018600ff0c7b82 */ /* 0x000ea40000000800 */
[----:B------:R-:W-:-:S04]  /*1250*/  IMAD.X R9, RZ, RZ, ~R8, P0 ;  /* 0x000000ffff097224 */ /* 0x000fc800000e0e08 */
[-C--:B------:R-:W-:Y:S02]  /*1260*/  IMAD R10, R9, R28.reuse, RZ ;  /* 0x0000001c090a7224 */ /* 0x080fe400078e02ff */
[----:B0-----:R-:W0:Y:S01]  /*1270*/  LDC R14, c[0x0][0x608] ;  /* 0x00018200ff0e7b82 */ /* 0x001e220000000800 */
[----:B------:R-:W-:-:S04]  /*1280*/  IMAD.WIDE.U32 R8, R13, R28, R18 ;  /* 0x0000001c0d087225 */ /* 0x000fc800078e0012 */
[----:B------:R-:W-:Y:S02]  /*1290*/  IMAD R13, R13, R29, R10 ;  /* 0x0000001d0d0d7224 */ /* 0x000fe400078e020a */
[----:B------:R-:W-:Y:S01]  /*12a0*/  IMAD.MOV.U32 R29, RZ, RZ, 0x1 ;  /* 0x00000001ff1d7424 */ /* 0x000fe200078e00ff */
[----:B------:R-:W3:Y:S01]  /*12b0*/  LDC R26, c[0x0][0x658] ;  /* 0x00019600ff1a7b82 */ /* 0x000ee20000000800 */
[----:B------:R-:W-:Y:S01]  /*12c0*/  IMAD.IADD R9, R9, 0x1, R13 ;  /* 0x0000000109097824 */ /* 0x000fe200078e020d */
[----:B-1----:R-:W-:Y:S01]  /*12d0*/  ISETP.NE.U32.AND P0, PT, R30, RZ, PT ;  /* 0x000000ff1e00720c */ /* 0x002fe20003f05070 */
[----:B------:R-:W-:-:S03]  /*12e0*/  IMAD.MOV.U32 R13, RZ, RZ, -0x1 ;  /* 0xffffffffff0d7424 */ /* 0x000fc600078e00ff */
[----:B------:R-:W-:Y:S02]  /*12f0*/  ISETP.NE.AND.EX P0, PT, R31, RZ, PT, P0 ;  /* 0x000000ff1f00720c */ /* 0x000fe40003f05300 */
[----:B------:R-:W1:Y:S01]  /*1300*/  LDC R25, c[0x0][0x600] ;  /* 0x00018000ff197b82 */ /* 0x000e620000000800 */
[-CC-:B--2---:R-:W-:Y:S02]  /*1310*/  SHF.R.U64 R22, R8, R12.reuse, R9.reuse ;  /* 0x0000000c08167219 */ /* 0x184fe40000001209 */
[----:B------:R-:W-:-:S05]  /*1320*/  SHF.R.U32.HI R9, RZ, R12, R9 ;  /* 0x0000000cff097219 */ /* 0x000fca0000011609 */
[----:B------:R-:W2:Y:S01]  /*1330*/  LDC R19, c[0x0][0x648] ;  /* 0x00019200ff137b82 */ /* 0x000ea20000000800 */
[-CC-:B0-----:R-:W-:Y:S02]  /*1340*/  SHF.R.U64 R33, R22, R14.reuse, R9.reuse ;  /* 0x0000000e16217219 */ /* 0x181fe40000001209 */
[----:B------:R-:W-:-:S05]  /*1350*/  SHF.R.U32.HI R9, RZ, R14, R9 ;  /* 0x0000000eff097219 */ /* 0x000fca0000011609 */
[----:B------:R-:W0:Y:S01]  /*1360*/  LDC R27, c[0x0][0x638] ;  /* 0x00018e00ff1b7b82 */ /* 0x000e220000000800 */
[-C--:B---3--:R-:W-:Y:S02]  /*1370*/  SHF.L.U32 R8, R13, R26.reuse, RZ ;  /* 0x0000001a0d087219 */ /* 0x088fe400000006ff */
[--C-:B------:R-:W-:Y:S02]  /*1380*/  SHF.R.U64 R34, R33, R26, R9.reuse ;  /* 0x0000001a21227219 */ /* 0x100fe40000001209 */
[----:B------:R-:W-:Y:S02]  /*1390*/  LOP3.LUT R10, RZ, R8, RZ, 0x33, !PT ;  /* 0x00000008ff0a7212 */ /* 0x000fe400078e33ff */
[----:B------:R-:W-:Y:S01]  /*13a0*/  SHF.R.U32.HI R9, RZ, R26, R9 ;  /* 0x0000001aff097219 */ /* 0x000fe20000011609 */
[----:B------:R-:W3:Y:S01]  /*13b0*/  LDC R28, c[0x0][0x610] ;  /* 0x00018400ff1c7b82 */ /* 0x000ee20000000800 */
[----:B------:R-:W-:Y:S01]  /*13c0*/  IMAD.MOV.U32 R8, RZ, RZ, R34 ;  /* 0x000000ffff087224 */ /* 0x000fe200078e0022 */
[----:B------:R-:W-:Y:S06]  /*13d0*/  @!P0 BRA `(.L_x_15) ;  /* 0x0000000000288947 */ /* 0x000fec0003800000 */
[----:B------:R-:W4:Y:S02]  /*13e0*/  LDC R15, c[0x0][0x64c] ;  /* 0x00019300ff0f7b82 */ /* 0x000f240000000800 */
[----:B----4-:R-:W-:-:S05]  /*13f0*/  IADD3 R15, P0, R34, R15, RZ ;  /* 0x0000000f220f7210 */ /* 0x010fca0007f1e0ff */
        /* <DEDUP_REMOVED lines=8> */
.L_x_15:
[----:B--2---:R-:W-:Y:S01]  /*1480*/  SHF.R.U64 R8, R8, R19, R9 ;  /* 0x0000001308087219 */ /* 0x004fe20000001209 */
[----:B-1----:R-:W-:Y:S01]  /*1490*/  VIADD R9, R25, 0xffffffff ;  /* 0xffffffff19097836 */ /* 0x002fe20000000000 */
[----:B------:R-:W-:Y:S01]  /*14a0*/  SHF.L.U32 R7, R29, R26, RZ ;  /* 0x0000001a1d077219 */ /* 0x000fe200000006ff */
[----:B------:R-:W-:Y:S01]  /*14b0*/  @P1 IMAD R20, R21, R24, R6 ;  /* 0x0000001815141224 */ /* 0x000fe200078e0206 */
[----:B------:R-:W-:Y:S01]  /*14c0*/  LOP3.LUT R10, R33, R10, RZ, 0xc0, !PT ;  /* 0x0000000a210a7212 */ /* 0x000fe200078ec0ff */
[----:B------:R-:W-:Y:S01]  /*14d0*/  IMAD.MOV R12, RZ, RZ, -R8 ;  /* 0x000000ffff0c7224 */ /* 0x000fe200078e0a08 */
[----:B------:R-:W-:Y:S01]  /*14e0*/  LOP3.LUT R9, R22, R9, RZ, 0xc0, !PT ;  /* 0x0000000916097212 */ /* 0x000fe200078ec0ff */
[----:B------:R-:W-:Y:S02]  /*14f0*/  IMAD.MOV.U32 R17, RZ, RZ, R32 ;  /* 0x000000ffff117224 */ /* 0x000fe400078e0020 */
[----:B------:R-:W-:Y:S02]  /*1500*/  IMAD R7, R7, R8, R10 ;  /* 0x0000000807077224 */ /* 0x000fe400078e020a */
[----:B0-----:R-:W-:-:S02]  /*1510*/  IMAD R6, R12, R27, R34 ;  /* 0x0000001b0c067224 */ /* 0x001fc400078e0222 */
[----:B---3--:R-:W-:Y:S02]  /*1520*/  IMAD R19, R7, R28, R20 ;  /* 0x0000001c07137224 */ /* 0x008fe400078e0214 */
[----:B------:R-:W-:Y:S02]  /*1530*/  IMAD R6, R6, R25, R9 ;  /* 0x0000001906067224 */ /* 0x000fe400078e0209 */
[----:B------:R-:W-:-:S03]  /*1540*/  IMAD.MOV.U32 R8, RZ, RZ, 0x1 ;  /* 0x00000001ff087424 */ /* 0x000fc600078e00ff */
[----:B------:R-:W-:Y:S02]  /*1550*/  SEL R22, R6, R19, !P1 ;  /* 0x0000001306167207 */ /* 0x000fe40004800000 */
[----:B------:R-:W-:-:S07]  /*1560*/  SEL R19, R19, R6, !P1 ;  /* 0x0000000613137207 */ /* 0x000fce0004800000 */
.L_x_13:
[----:B------:R-:W-:Y:S05]  /*1570*/  @!P2 BRA `(.L_x_16) ;  /* 0x00000000000ca947 */ /* 0x000fea0003800000 */
[----:B------:R-:W-:Y:S01]  /*1580*/  UCGABAR_WAIT ;  /* 0x0000000000007dc7 */ /* 0x000fe20008000000 */
[----:B------:R-:W-:Y:S01]  /*1590*/  CCTL.IVALL ;  /* 0x00000000ff00798f */ /* 0x000fe20002000000 */
[----:B------:R-:W-:Y:S05]  /*15a0*/  BRA `(.L_x_17) ;  /* 0x0000000000047947 */ /* 0x000fea0003800000 */
.L_x_16:
[----:B------:R-:W-:Y:S06]  /*15b0*/  BAR.SYNC.DEFER_BLOCKING 0x0 ;  /* 0x0000000000007b1d */ /* 0x000fec0000010000 */
.L_x_17:
[----:B------:R-:W-:Y:S05]  /*15c0*/  @!P4 BRA `(.L_x_18) ;  /* 0x000000280020c947 */ /* 0x000fea0003800000 */
[----:B------:R-:W-:-:S13]  /*15d0*/  ISETP.GT.U32.AND P0, PT, R35, 0x1, PT ;  /* 0x000000012300780c */ /* 0x000fda0003f04070 */
[----:B------:R-:W-:Y:S05]  /*15e0*/  @P0 EXIT ;  /* 0x000000000000094d */ /* 0x000fea0003800000 */
.L_x_19:
[----:B------:R-:W-:-:S08]  /*15f0*/  NOP ;  /* 0x0000000000007918 */ /* 0x000fd00000000000 */
[----:B------:R-:W1:Y:S02]  /*1600*/  USETMAXREG.TRY_ALLOC.CTAPOOL UP0, 0xe8 ;  /* 0x000000e8000079c8 */ /* 0x000e640008000600 */
[----:B-1----:R-:W-:-:S13]  /*1610*/  PLOP3.LUT P0, PT, PT, PT, UP0, 0x80, 0x0 ;  /* 0x000000000000781c */ /* 0x002fda0003f0f008 */
[----:B------:R-:W-:Y:S05]  /*1620*/  @!P0 BRA `(.L_x_19) ;  /* 0xfffffffc00f08947 */ /* 0x000fea000383ffff */
[----:B------:R-:W-:-:S13]  /*1630*/  LOP3.LUT P0, RZ, R8, 0xff, RZ, 0xc0, !PT ;  /* 0x000000ff08ff7812 */ /* 0x000fda000780c0ff */
[----:B------:R-:W-:Y:S05]  /*1640*/  @!P0 EXIT ;  /* 0x000000000000894d */ /* 0x000fea0003800000 */
[----:B------:R-:W2:Y:S01]  /*1650*/  LDL.64 R12, [R1] ;  /* 0x00000000010c7983 */ /* 0x000ea20000100a00 */
[----:B------:R-:W1:Y:S01]  /*1660*/  S2UR UR4, SR_CgaCtaId ;  /* 0x00000000000479c3 */ /* 0x000e620000008800 */
[CC--:B------:R-:W-:Y:S01]  /*1670*/  LEA.HI R4, R0.reuse, R3.reuse, RZ, 0x2 ;  /* 0x0000000300047211 */ /* 0x0c0fe200078f10ff */
[----:B------:R-:W-:Y:S01]  /*1680*/  UMOV UR41, 0x400 ;  /* 0x0000040000297882 */ /* 0x000fe20000000000 */
[----:B------:R-:W-:Y:S01]  /*1690*/  UISETP.LT.AND UP0, UPT, UR40, 0x1, UPT ;  /* 0x000000012800788c */ /* 0x000fe2000bf01270 */
[----:B------:R-:W-:Y:S01]  /*16a0*/  LEA.HI R0, R0, R3, RZ, 0x5 ;  /* 0x0000000300007211 */ /* 0x000fe200078f28ff */
[----:B------:R-:W-:Y:S01]  /*16b0*/  UIADD3 UR5, UR43, -0x1, URZ ;  /* 0xffffffff2b057890 */ /* 0x000fe2000fffe03f */
[--C-:B------:R-:W-:Y:S01]  /*16c0*/  SHF.R.S32.HI R44, RZ, 0x2, R4.reuse ;  /* 0x00000002ff2c7819 */ /* 0x100fe20000011404 */
[----:B------:R-:W-:Y:S01]  /*16d0*/  USEL UR42, UR40, 0x1, UP0 ;  /* 0x00000001282a7887 */ /* 0x000fe20008000000 */
[----:B------:R-:W3:Y:S01]  /*16e0*/  LDC R7, c[0x0][0x288] ;  /* 0x0000a200ff077b82 */ /* 0x000ee20000000800 */
[----:B------:R-:W-:Y:S01]  /*16f0*/  SHF.R.S32.HI R5, RZ, 0x1f, R4 ;  /* 0x0000001fff057819 */ /* 0x000fe20000011404 */
[----:B------:R-:W-:Y:S01]  /*1700*/  UISETP.NE.AND UP0, UPT, UR5, URZ, UPT ;  /* 0x0000003f0500728c */ /* 0x000fe2000bf05270 */
[----:B------:R-:W-:Y:S01]  /*1710*/  LOP3.LUT R4, R4, 0xfffffffc, RZ, 0xc0, !PT ;  /* 0xfffffffc04047812 */ /* 0x000fe200078ec0ff */
[----:B------:R-:W-:Y:S01]  /*1720*/  ULDC UR8, c[0x0][0x284] ;  /* 0x0000a10000087ab9 */ /* 0x000fe20000000800 */
[----:B------:R-:W-:Y:S01]  /*1730*/  LEA.HI R5, R5, R44, RZ, 0x3 ;  /* 0x0000002c05057211 */ /* 0x000fe200078f18ff */
[----:B------:R-:W-:Y:S01]  /*1740*/  USEL UR7, URZ, 0x1, UP0 ;  /* 0x000000013f077887 */ /* 0x000fe20008000000 */
[----:B------:R-:W-:Y:S01]  /*1750*/  LOP3.LUT R51, R16, 0x1, RZ, 0xfc, !PT ;  /* 0x0000000110337812 */ /* 0x000fe200078efcff */
[----:B------:R-:W-:Y:S01]  /*1760*/  IMAD.IADD R4, R3, 0x1, -R4 ;  /* 0x0000000103047824 */ /* 0x000fe200078e0a04 */
[----:B------:R-:W-:Y:S01]  /*1770*/  LOP3.LUT R5, R5, 0xfffffff8, RZ, 0xc0, !PT ;  /* 0xfffffff805057812 */ /* 0x000fe200078ec0ff */
[----:B------:R-:W-:-:S02]  /*1780*/  USHF.L.U32 UR47, UR40, 0x1, URZ ;  /* 0x00000001282f7899 */ /* 0x000fc4000800063f */
[----:B------:R-:W-:Y:S01]  /*1790*/  IMAD.SHL.U32 R46, R4, 0x2, RZ ;  /* 0x00000002042e7824 */ /* 0x000fe200078e00ff */
[----:B------:R-:W-:Y:S01]  /*17a0*/  UIADD3 UR42, -UR42, UR40, URZ ;  /* 0x000000282a2a7290 */ /* 0x000fe2000fffe13f */
[----:B------:R-:W-:Y:S01]  /*17b0*/  IMAD.IADD R44, R44, 0x1, -R5 ;  /* 0x000000012c2c7824 */ /* 0x000fe200078e0a05 */
[----:B------:R-:W-:Y:S01]  /*17c0*/  SHF.R.S32.HI R5, RZ, 0x5, R0 ;  /* 0x00000005ff057819 */ /* 0x000fe20000011400 */
[----:B-1----:R-:W-:Y:S01]  /*17d0*/  ULEA UR41, UR4, UR41, 0x18 ;  /* 0x0000002904297291 */ /* 0x002fe2000f8ec03f */
[----:B------:R-:W-:Y:S01]  /*17e0*/  IMAD.U32 R52, RZ, RZ, UR7 ;  /* 0x00000007ff347e24 */ /* 0x000fe2000f8e00ff */
[----:B------:R-:W-:Y:S01]  /*17f0*/  USHF.L.U32 UR4, UR5, 0x3, URZ ;  /* 0x0000000305047899 */ /* 0x000fe2000800063f */
[--C-:B------:R-:W-:Y:S01]  /*1800*/  SHF.R.S32.HI R45, RZ, 0x1f, R44.reuse ;  /* 0x0000001fff2d7819 */ /* 0x100fe2000001142c */
[----:B------:R-:W-:Y:S01]  /*1810*/  UIADD3 UR5, UR41, 0x24200, URZ ;  /* 0x0002420029057890 */ /* 0x000fe2000fffe03f */
[C---:B------:R-:W-:Y:S01]  /*1820*/  IMAD R50, R5.reuse, -0x10, -R44 ;  /* 0xfffffff005327824 */ /* 0x040fe200078e0a2c */
[----:B------:R-:W-:Y:S01]  /*1830*/  UIADD3 UR6, UR41, 0x200, URZ ;  /* 0x0000020029067890 */ /* 0x000fe2000fffe03f */
[----:B------:R-:W-:Y:S01]  /*1840*/  SHF.R.S32.HI R47, RZ, 0x1f, R46 ;  /* 0x0000001fff2f7819 */ /* 0x000fe2000001142e */
[----:B------:R-:W-:Y:S01]  /*1850*/  USHF.R.U32.HI UR5, URZ, 0x4, UR5 ;  /* 0x000000043f057899 */ /* 0x000fe20008011605 */
[----:B------:R-:W-:Y:S01]  /*1860*/  IMAD.WIDE R44, R5, 0x10, R44 ;  /* 0x00000010052c7825 */ /* 0x000fe200078e022c */
[----:B------:R-:W-:-:S02]  /*1870*/  USHF.R.U32.HI UR6, URZ, 0x4, UR6 ;  /* 0x000000043f067899 */ /* 0x000fc40008011606 */
[----:B------:R-:W-:Y:S01]  /*1880*/  UIADD3 UR48, UR41, 0x130, URZ ;  /* 0x0000013029307890 */ /* 0x000fe2000fffe03f */
[----:B---3--:R-:W-:Y:S01]  /*1890*/  IMAD R48, R4, -0x2, R7 ;  /* 0xfffffffe04307824 */ /* 0x008fe200078e0207 */
[----:B------:R-:W-:Y:S01]  /*18a0*/  ULOP3.LUT UR4, UR4, 0x8, URZ, 0xc0, !UPT ;  /* 0x0000000804047892 */ /* 0x000fe2000f8ec03f */
[----:B------:R-:W-:Y:S01]  /*18b0*/  VIADD R50, R50, UR8 ;  /* 0x0000000832327c36 */ /* 0x000fe20008000000 */
[----:B------:R-:W-:Y:S02]  /*18c0*/  ULOP3.LUT UR5, UR5, 0x3fff, URZ, 0xc0, !UPT ;  /* 0x00003fff05057892 */ /* 0x000fe4000f8ec03f */
[----:B------:R-:W-:Y:S02]  /*18d0*/  ULOP3.LUT UR6, UR6, 0x3fff, URZ, 0xc0, !UPT ;  /* 0x00003fff06067892 */ /* 0x000fe4000f8ec03f */
[----:B------:R-:W-:Y:S02]  /*18e0*/  ULEA UR43, UR43, UR48, 0x3 ;  /* 0x000000302b2b7291 */ /* 0x000fe4000f8e183f */
[----:B------:R-:W-:-:S02]  /*18f0*/  ULOP3.LUT UR49, UR4, 0x8, URZ, 0x3c, !UPT ;  /* 0x0000000804317892 */ /* 0x000fc4000f8e3c3f */
[----:B------:R-:W-:Y:S02]  /*1900*/  ULOP3.LUT UR44, UR4, 0x18, URZ, 0x3c, !UPT ;  /* 0x00000018042c7892 */ /* 0x000fe4000f8e3c3f */
[----:B------:R-:W-:Y:S02]  /*1910*/  ULOP3.LUT UR45, UR5, 0x10000, URZ, 0xfc, !UPT ;  /* 0x00010000052d7892 */ /* 0x000fe4000f8efc3f */
[----:B------:R-:W-:Y:S01]  /*1920*/  ULOP3.LUT UR46, UR6, 0x10000, URZ, 0xfc, !UPT ;  /* 0x00010000062e7892 */ /* 0x000fe2000f8efc3f */
[----:B--2---:R-:W-:-:S11]  /*1930*/  SHF.L.U64.HI R49, R12, 0x1, R11 ;  /* 0x000000010c317819 */ /* 0x004fd6000001020b */
.L_x_71:
[----:B------:R-:W-:Y:S01]  /*1940*/  SHF.L.U32 R0, R52, 0x1f, RZ ;  /* 0x0000001f34007819 */ /* 0x000fe200000006ff */
[----:B------:R-:W-:Y:S02]  /*1950*/  ULDC UR4, c[0x0][0x28c] ;  /* 0x0000a30000047ab9 */ /* 0x000fe40000000800 */
[----:B------:R-:W-:Y:S01]  /*1960*/  ISETP.LT.AND P1, PT, RZ, UR4, PT ;  /* 0x00000004ff007c0c */ /* 0x000fe2000bf21270 */
[----:B-1----:R-:W1:Y:S02]  /*1970*/  SYNCS.PHASECHK.TRANS64.TRYWAIT P0, [UR43+-0x8], R0 ;  /* 0xfffff800ff0075a7 */ /* 0x002e64000800016b */
[----:B-1-34-:R-:W-:Y:S10]  /*1980*/  @!P0 BRA `(.L_x_20) ;  /* 0x0000003c00388947 */ /* 0x01aff40003800000 */
.L_x_107:
[----:B------:R-:W-:Y:S05]  /*1990*/  @P1 BRA `(.L_x_21) ;  /* 0x0000000000401947 */ /* 0x000fea0003800000 */
[----:B-1----:R-:W-:Y:S01]  /*19a0*/  MOV R0, 0x0 ;  /* 0x0000000000007802 */ /* 0x002fe20000000f00 */
[----:B------:R-:W-:Y:S01]  /*19b0*/  ULDC.64 UR4, c[0x4][0x68] ;  /* 0x01001a0000047ab9 */ /* 0x000fe20000000a00 */
[----:B------:R-:W-:Y:S01]  /*19c0*/  ULDC.64 UR6, c[0x4][0x8] ;  /* 0x0100020000067ab9 */ /* 0x000fe20000000a00 */
[----:B------:R-:W-:Y:S01]  /*19d0*/  IMAD.U32 R4, RZ, RZ, UR4 ;  /* 0x00000004ff047e24 */ /* 0x000fe2000f8e00ff */
[----:B0-----:R0:W1:Y:S01]  /*19e0*/  LDC.64 R14, c[0x4][R0] ;  /* 0x01000000000e7b82 */ /* 0x0010620000000a00 */
[----:B------:R-:W-:Y:S01]  /*19f0*/  IMAD.U32 R5, RZ, RZ, UR5 ;  /* 0x00000005ff057e24 */ /* 0x000fe2000f8e00ff */
[----:B------:R-:W-:Y:S01]  /*1a00*/  ULDC.64 UR4, c[0x4][0x70] ;  /* 0x01001c0000047ab9 */ /* 0x000fe20000000a00 */
[----:B------:R-:W-:Y:S02]  /*1a10*/  IMAD.U32 R10, RZ, RZ, UR6 ;  /* 0x00000006ff0a7e24 */ /* 0x000fe4000f8e00ff */
[----:B------:R-:W-:Y:S02]  /*1a20*/  IMAD.U32 R6, RZ, RZ, UR4 ;  /* 0x00000004ff067e24 */ /* 0x000fe4000f8e00ff */
[----:B------:R-:W-:-:S02]  /*1a30*/  IMAD.U32 R7, RZ, RZ, UR5 ;  /* 0x00000005ff077e24 */ /* 0x000fc4000f8e00ff */
[----:B------:R-:W-:Y:S02]  /*1a40*/  IMAD.U32 R11, RZ, RZ, UR7 ;  /* 0x00000007ff0b7e24 */ /* 0x000fe4000f8e00ff */
[----:B------:R-:W-:Y:S02]  /*1a50*/  IMAD.MOV.U32 R8, RZ, RZ, 0x1e1 ;  /* 0x000001e1ff087424 */ /* 0x000fe400078e00ff */
[----:B------:R-:W-:Y:S02]  /*1a60*/  IMAD.MOV.U32 R12, RZ, RZ, 0x1 ;  /* 0x00000001ff0c7424 */ /* 0x000fe400078e00ff */
[----:B0-----:R-:W-:-:S07]  /*1a70*/  IMAD.MOV.U32 R13, RZ, RZ, RZ ;  /* 0x000000ffff0d7224 */ /* 0x001fce00078e00ff */
[----:B------:R-:W-:-:S07]  /*1a80*/  LEPC R20, `(.L_x_21) ;  /* 0x000000001014794e */ /* 0x000fce0000000000 */
[----:B-1---5:R-:W-:Y:S05]  /*1a90*/  CALL.ABS.NOINC R14 ;  /* 0x000000000e007343 */ /* 0x022fea0003c00000 */
.L_x_21:
[----:B------:R-:W-:-:S13]  /*1aa0*/  ISETP.NE.AND P0, PT, R51, 0x3, PT ;  /* 0x000000033300780c */ /* 0x000fda0003f05270 */
[----:B------:R-:W-:Y:S05]  /*1ab0*/  @!P0 BRA `(.L_x_22) ;  /* 0x0000000000048947 */ /* 0x000fea0003800000 */
[----:B------:R-:W-:Y:S01]  /*1ac0*/  BPT.TRAP 0x1 ;  /* 0x000000040000795c */ /* 0x000fe20000300000 */
.L_x_22:
[----:B-1----:R-:W-:Y:S02]  /*1ad0*/  IMAD.U32 R3, RZ, RZ, UR38 ;  /* 0x00000026ff037e24 */ /* 0x002fe4000f8e00ff */
[----:B------:R-:W-:-:S03]  /*1ae0*/  IMAD.U32 R0, RZ, RZ, UR39 ;  /* 0x00000027ff007e24 */ /* 0x000fc6000f8e00ff */
[----:B------:R-:W-:Y:S02]  /*1af0*/  LEA R3, R3, UR41, 0x3 ;  /* 0x0000002903037c11 */ /* 0x000fe4000f8e18ff */
[----:B------:R-:W-:-:S04]  /*1b00*/  SHF.L.U32 R0, R0, 0x1f, RZ ;  /* 0x0000001f00007819 */ /* 0x000fc800000006ff */
[----:B------:R1:W2:Y:S01]  /*1b10*/  SYNCS.PHASECHK.TRANS64.TRYWAIT P1, [R3+URZ], R0 ;  /* 0x00000000030075a7 */ /* 0x0002a2000802017f */
[----:B------:R-:W-:Y:S05]  /*1b20*/  @!P0 BRA `(.L_x_23) ;  /* 0x0000000000048947 */ /* 0x000fea0003800000 */
[----:B------:R-:W-:Y:S01]  /*1b30*/  BPT.TRAP 0x1 ;  /* 0x000000040000795c */ /* 0x000fe20000300000 */
.L_x_23:
[----:B--2---:R-:W-:Y:S05]  /*1b40*/  @P1 BRA `(.L_x_24) ;  /* 0x0000000000081947 */ /* 0x004fea0003800000 */
[----:B------:R-:W2:Y:S02]  /*1b50*/  SYNCS.PHASECHK.TRANS64.TRYWAIT P1, [R3+URZ], R0 ;  /* 0x00000000030075a7 */ /* 0x000ea4000802017f */
[----:B--2---:R-:W-:Y:S05]  /*1b60*/  @!P1 BRA `(.L_x_25) ;  /* 0x0000003800d89947 */ /* 0x004fea0003800000 */
.L_x_24:
[----:B------:R-:W-:Y:S05]  /*1b70*/  WARPSYNC.ALL ;  /* 0x0000000000007948 */ /* 0x000fea0003800000 */
[----:B------:R-:W-:Y:S01]  /*1b80*/  ULEA UR8, UR38, UR46, 0x9 ;  /* 0x0000002e26087291 */ /* 0x000fe2000f8e483f */
[----:B------:R-:W-:Y:S01]  /*1b90*/  WARPGROUP.ARRIVE ;  /* 0x00000000000079c5 */ /* 0x000fe20000000000 */
[----:B------:R-:W-:Y:S01]  /*1ba0*/  ULEA UR9, UR38, UR45, 0x8 ;  /* 0x0000002d26097291 */ /* 0x000fe2000f8e403f */
[----:B-12---:R-:W-:Y:S01]  /*1bb0*/  IMAD.U32 R0, RZ, RZ, UR42 ;  /* 0x0000002aff007e24 */ /* 0x006fe2000f8e00ff */
[----:B------:R-:W-:Y:S01]  /*1bc0*/  UMOV UR5, 0x40000040 ;  /* 0x4000004000057882 */ /* 0x000fe20000000000 */
[----:B------:R-:W-:-:S02]  /*1bd0*/  UMOV UR7, 0x40000040 ;  /* 0x4000004000077882 */ /* 0x000fc40000000000 */
[----:B------:R-:W-:Y:S01]  /*1be0*/  UMOV UR4, UR8 ;  /* 0x0000000800047c82 */ /* 0x000fe20008000000 */
[----:B------:R-:W-:Y:S01]  /*1bf0*/  ISETP.GE.AND P1, PT, R0, 0x1, PT ;  /* 0x000000010000780c */ /* 0x000fe20003f26270 */
[----:B------:R-:W-:Y:S02]  /*1c00*/  UMOV UR6, UR9 ;  /* 0x0000000900067c82 */ /* 0x000fe40008000000 */
[----:B------:R-:W-:Y:S01]  /*1c10*/  HGMMA.64x32x16.F32.BF16 R24, gdesc[UR4], RZ, !UPT, gsb0 ;  /* 0x00600000041879f0 */ /* 0x000fe2000c0018ff */
[----:B------:R-:W-:Y:S02]  /*1c20*/  UIADD3 UR4, UR8, 0x2, URZ ;  /* 0x0000000208047890 */ /* 0x000fe4000fffe03f */
[----:B------:R-:W-:Y:S01]  /*1c30*/  UIADD3 UR6, UR9, 0x2, URZ ;  /* 0x0000000209067890 */ /* 0x000fe2000fffe03f */
[----:B------:R-:W-:Y:S01]  /*1c40*/  UMOV UR5, 0x40000040 ;  /* 0x4000004000057882 */ /* 0x000fe20000000000 */
[----:B------:R-:W-:Y:S01]  /*1c50*/  UMOV UR7, 0x40000040 ;  /* 0x4000004000077882 */ /* 0x000fe20000000000 */
[----:B------:R-:W-:-:S02]  /*1c60*/  WARPGROUP.DEPBAR.LE gsb0, 0x0 ;  /* 0x00008000000079c5 */ /* 0x000fc40000010000 */
[----:B------:R-:W-:-:S06]  /*1c70*/  WARPGROUP.ARRIVE ;  /* 0x00000000000079c5 */ /* 0x000fcc0000000000 */
[----:B------:R-:W-:Y:S01]  /*1c80*/  HGMMA.64x32x16.F32.BF16 R24, gdesc[UR4], R24, gsb0 ;  /* 0x00600000041879f0 */ /* 0x000fe20008001818 */
[----:B------:R-:W-:Y:S02]  /*1c90*/  UIADD3 UR4, UR8, 0x4, URZ ;  /* 0x0000000408047890 */ /* 0x000fe4000fffe03f */
[----:B------:R-:W-:Y:S01]  /*1ca0*/  UIADD3 UR6, UR9, 0x4, URZ ;  /* 0x0000000409067890 */ /* 0x000fe2000fffe03f */
[----:B------:R-:W-:Y:S01]  /*1cb0*/  UMOV UR5, 0x40000040 ;  /* 0x4000004000057882 */ /* 0x000fe20000000000 */
[----:B------:R-:W-:Y:S01]  /*1cc0*/  UMOV UR7, 0x40000040 ;  /* 0x4000004000077882 */ /* 0x000fe20000000000 */
[----:B------:R-:W-:Y:S02]  /*1cd0*/  WARPGROUP.DEPBAR.LE gsb0, 0x0 ;  /* 0x00008000000079c5 */ /* 0x000fe40000010000 */
        /* <DEDUP_REMOVED lines=8> */
[----:B------:R-:W-:Y:S03]  /*1d60*/  HGMMA.64x32x16.F32.BF16 R24, gdesc[UR4], R24, gsb0 ;  /* 0x00600000041879f0 */ /* 0x000fe60008001818 */
[----:B------:R-:W-:Y:S02]  /*1d70*/  WARPGROUP.DEPBAR.LE gsb0, 0x0 ;  /* 0x00008000000079c5 */ /* 0x000fe40000010000 */
[----:B------:R-:W-:Y:S05]  /*1d80*/  @!P1 BRA `(.L_x_26) ;  /* 0x0000000400149947 */ /* 0x000fea0003800000 */
[----:B------:R-:W-:Y:S01]  /*1d90*/  UIADD3 UR4, UR38, 0x1, URZ ;  /* 0x0000000126047890 */ /* 0x000fe2000fffe03f */
[----:B------:R-:W-:Y:S02]  /*1da0*/  IMAD.U32 R0, RZ, RZ, UR42 ;  /* 0x0000002aff007e24 */ /* 0x000fe4000f8e00ff */
[----:B------:R-:W-:Y:S01]  /*1db0*/  IMAD.U32 R3, RZ, RZ, UR38 ;  /* 0x00000026ff037e24 */ /* 0x000fe2000f8e00ff */
[----:B------:R-:W-:-:S04]  /*1dc0*/  UISETP.NE.AND UP0, UPT, UR4, 0x12, UPT ;  /* 0x000000120400788c */ /* 0x000fc8000bf05270 */
[----:B------:R-:W-:Y:S02]  /*1dd0*/  USEL UR5, URZ, 0x1, UP0 ;  /* 0x000000013f057887 */ /* 0x000fe40008000000 */
[----:B------:R-:W-:Y:S02]  /*1de0*/  USEL UR8, UR4, URZ, UP0 ;  /* 0x0000003f04087287 */ /* 0x000fe40008000000 */
[----:B------:R-:W-:-:S06]  /*1df0*/  ULOP3.LUT UR5, UR39, UR5, URZ, 0x3c, !UPT ;  /* 0x0000000527057292 */ /* 0x000fcc000f8e3c3f */
[----:B------:R-:W-:-:S07]  /*1e00*/  IMAD.U32 R6, RZ, RZ, UR5 ;  /* 0x00000005ff067e24 */ /* 0x000fce000f8e00ff */
.L_x_33:
[----:B------:R-:W-:Y:S05]  /*1e10*/  @!P0 BRA `(.L_x_27) ;  /* 0x0000000000048947 */ /* 0x000fea0003800000 */
[----:B------:R-:W-:Y:S01]  /*1e20*/  BPT.TRAP 0x1 ;  /* 0x000000040000795c */ /* 0x000fe20000300000 */
.L_x_27:
[----:B------:R-:W-:Y:S01]  /*1e30*/  ULEA UR4, UR8, UR41, 0x3 ;  /* 0x0000002908047291 */ /* 0x000fe2000f8e183f */
[----:B------:R-:W-:-:S08]  /*1e40*/  SHF.L.U32 R4, R6, 0x1f, RZ ;  /* 0x0000001f06047819 */ /* 0x000fd000000006ff */
[----:B------:R1:W2:Y:S01]  /*1e50*/  SYNCS.PHASECHK.TRANS64.TRYWAIT P1, [UR4], R4 ;  /* 0x00000004ff0075a7 */ /* 0x0002a20008020144 */
[----:B------:R-:W-:Y:S05]  /*1e60*/  @!P0 BRA `(.L_x_28) ;  /* 0x0000000000048947 */ /* 0x000fea0003800000 */
[----:B------:R-:W-:Y:S01]  /*1e70*/  BPT.TRAP 0x1 ;  /* 0x000000040000795c */ /* 0x000fe20000300000 */
.L_x_28:
[----:B--2---:R-:W-:Y:S05]  /*1e80*/  @P1 BRA `(.L_x_29) ;  /* 0x0000000000081947 */ /* 0x004fea0003800000 */
[----:B------:R-:W2:Y:S02]  /*1e90*/  SYNCS.PHASECHK.TRANS64.TRYWAIT P1, [UR4], R4 ;  /* 0x00000004ff0075a7 */ /* 0x000ea40008020144 */
[----:B--2---:R-:W-:Y:S05]  /*1ea0*/  @!P1 BRA `(.L_x_30) ;  /* 0x00000038001c9947 */ /* 0x004fea0003800000 */
.L_x_29:
[----:B------:R-:W-:Y:S01]  /*1eb0*/  ULEA UR9, UR8, UR46, 0x9 ;  /* 0x0000002e08097291 */ /* 0x000fe2000f8e483f */
[----:B------:R-:W-:Y:S01]  /*1ec0*/  WARPGROUP.ARRIVE ;  /* 0x00000000000079c5 */ /* 0x000fe20000000000 */
[----:B------:R-:W-:Y:S01]  /*1ed0*/  ULEA UR10, UR8, UR45, 0x8 ;  /* 0x0000002d080a7291 */ /* 0x000fe2000f8e403f */
[----:B------:R-:W-:Y:S01]  /*1ee0*/  UMOV UR5, 0x40000040 ;  /* 0x4000004000057882 */ /* 0x000fe20000000000 */
[----:B------:R-:W-:-:S03]  /*1ef0*/  UMOV UR7, 0x40000040 ;  /* 0x4000004000077882 */ /* 0x000fc60000000000 */
[----:B------:R-:W-:Y:S02]  /*1f00*/  UMOV UR4, UR9 ;  /* 0x0000000900047c82 */ /* 0x000fe40008000000 */
[----:B------:R-:W-:Y:S02]  /*1f10*/  UMOV UR6, UR10 ;  /* 0x0000000a00067c82 */ /* 0x000fe40008000000 */
[----:B------:R-:W-:Y:S01]  /*1f20*/  HGMMA.64x32x16.F32.BF16 R24, gdesc[UR4], R24, gsb0 ;  /* 0x00600000041879f0 */ /* 0x000fe20008001818 */
        /* <DEDUP_REMOVED lines=23> */
[----:B------:R-:W-:Y:S01]  /*20a0*/  BPT.TRAP 0x1 ;  /* 0x000000040000795c */ /* 0x000fe20000300000 */
.L_x_31:
[----:B------:R-:W-:-:S13]  /*20b0*/  ISETP.NE.AND P1, PT, R41, RZ, PT ;  /* 0x000000ff2900720c */ /* 0x000fda0003f25270 */
[----:B-12---:R-:W-:-:S05]  /*20c0*/  @P1 LEA R4, R3, UR41, 0x3 ;  /* 0x0000002903041c11 */ /* 0x006fca000f8e18ff */
[----:B------:R-:W-:-:S05]  /*20d0*/  @P1 VIADD R5, R4, 0x90 ;  /* 0x0000009004051836 */ /* 0x000fca0000000000 */
[----:B------:R-:W-:-:S04]  /*20e0*/  @P1 PRMT R5, R40, 0x654, R5 ;  /* 0x0000065428051816 */ /* 0x000fc80000000005 */
[----:B------:R1:W-:Y:S01]  /*20f0*/  @P1 SYNCS.ARRIVE.TRANS64.RED.A1T0 RZ, [R5+URZ], RZ ;  /* 0x000000ff05ff19a7 */ /* 0x0003e2000810043f */
[----:B------:R-:W-:-:S13]  /*2100*/  ISETP.GT.U32.AND P1, PT, R16, 0x1, PT ;  /* 0x000000011000780c */ /* 0x000fda0003f24070 */
[----:B-1----:R-:W-:Y:S05]  /*2110*/  @P1 BRA `(.L_x_32) ;  /* 0x0000000000041947 */ /* 0x002fea0003800000 */
[----:B------:R-:W-:Y:S01]  /*2120*/  BPT.TRAP 0x1 ;  /* 0x000000040000795c */ /* 0x000fe20000300000 */
.L_x_32:
[----:B------:R-:W-:Y:S01]  /*2130*/  UIADD3 UR8, UR8, 0x1, URZ ;  /* 0x0000000108087890 */ /* 0x000fe2000fffe03f */
[C---:B------:R-:W-:Y:S01]  /*2140*/  ISETP.GT.AND P2, PT, R0.reuse, 0x1, PT ;  /* 0x000000010000780c */ /* 0x040fe20003f44270 */
[----:B------:R-:W-:Y:S02]  /*2150*/  VIADD R3, R3, 0x1 ;  /* 0x0000000103037836 */ /* 0x000fe40000000000 */
[----:B------:R-:W-:Y:S01]  /*2160*/  UISETP.NE.AND UP0, UPT, UR8, 0x12, UPT ;  /* 0x000000120800788c */ /* 0x000fe2000bf05270 */
[----:B------:R-:W-:Y:S02]  /*2170*/  VIADD R0, R0, 0xffffffff ;  /* 0xffffffff00007836 */ /* 0x000fe40000000000 */
[C---:B------:R-:W-:Y:S01]  /*2180*/  ISETP.NE.AND P1, PT, R3.reuse, 0x12, PT ;  /* 0x000000120300780c */ /* 0x040fe20003f25270 */
[----:B------:R-:W-:Y:S02]  /*2190*/  USEL UR4, URZ, 0x1, UP0 ;  /* 0x000000013f047887 */ /* 0x000fe40008000000 */
[----:B------:R-:W-:Y:S01]  /*21a0*/  USEL UR8, UR8, URZ, UP0 ;  /* 0x0000003f08087287 */ /* 0x000fe20008000000 */
[----:B------:R-:W-:-:S03]  /*21b0*/  SEL R3, R3, RZ, P1 ;  /* 0x000000ff03037207 */ /* 0x000fc60000800000 */
[----:B------:R-:W-:Y:S01]  /*21c0*/  LOP3.LUT R6, R6, UR4, RZ, 0x3c, !PT ;  /* 0x0000000406067c12 */ /* 0x000fe2000f8e3cff */
[----:B------:R-:W-:Y:S07]  /*21d0*/  @P2 BRA `(.L_x_33) ;  /* 0xfffffffc000c2947 */ /* 0x000fee000383ffff */
.L_x_26:
[----:B------:R-:W1:Y:S01]  /*21e0*/  LDC R0, c[0x0][0x28c] ;  /* 0x0000a300ff007b82 */ /* 0x000e620000000800 */
[----:B------:R-:W-:-:S04]  /*21f0*/  IMAD.U32 R3, RZ, RZ, UR49 ;  /* 0x00000031ff037e24 */ /* 0x000fc8000f8e00ff */
[----:B------:R2:W-:Y:S01]  /*2200*/  SYNCS.ARRIVE.TRANS64.A1T0 RZ, [R3+UR48], RZ ;  /* 0x000000ff03ff79a7 */ /* 0x0005e20008100030 */
[----:B-1----:R-:W-:-:S13]  /*2210*/  ISETP.GE.AND P1, PT, R0, 0x1, PT ;  /* 0x000000010000780c */ /* 0x002fda0003f26270 */
[----:B--2---:R-:W-:Y:S05]  /*2220*/  @!P1 BRA `(.L_x_34) ;  /* 0x0000000000449947 */ /* 0x004fea0003800000 */
[----:B------:R-:W-:Y:S05]  /*2230*/  @!P0 BRA `(.L_x_35) ;  /* 0x0000000000048947 */ /* 0x000fea0003800000 */
[----:B------:R-:W-:Y:S01]  /*2240*/  BPT.TRAP 0x1 ;  /* 0x000000040000795c */ /* 0x000fe20000300000 */
.L_x_35:
[----:B------:R-:W-:-:S13]  /*2250*/  ISETP.NE.AND P0, PT, R41, RZ, PT ;  /* 0x000000ff2900720c */ /* 0x000fda0003f05270 */
[----:B------:R-:W-:-:S05]  /*2260*/  VOTEU.ANY UP0, P0 ;  /* 0x00000000003f7886 */ /* 0x000fca0000000100 */
[----:B------:R-:W-:-:S06]  /*2270*/  @UP0 UIADD3 UR4, UR42, UR38, URZ ;  /* 0x000000262a040290 */ /* 0x000fcc000fffe03f */
[----:B------:R-:W-:Y:S02]  /*2280*/  IMAD.U32 R4, RZ, RZ, UR4 ;  /* 0x00000004ff047e24 */ /* 0x000fe4000f8e00ff */
[----:B------:R-:W-:Y:S02]  /*2290*/  IMAD.U32 R3, RZ, RZ, UR4 ;  /* 0x00000004ff037e24 */ /* 0x000fe4000f8e00ff */
[----:B------:R-:W-:-:S05]  /*22a0*/  @P0 IMAD.WIDE.U32 R4, R4, 0x38e38e39, RZ ;  /* 0x38e38e3904040825 */ /* 0x000fca00078e00ff */
[----:B------:R-:W-:-:S05]  /*22b0*/  @P0 SHF.R.U32.HI R0, RZ, 0x2, R5 ;  /* 0x00000002ff000819 */ /* 0x000fca0000011605 */
[----:B------:R-:W-:-:S05]  /*22c0*/  @P0 IMAD R0, R0, -0x12, R3 ;  /* 0xffffffee00000824 */ /* 0x000fca00078e0203 */
[----:B------:R-:W-:-:S05]  /*22d0*/  @P0 LEA R0, R0, UR41, 0x3 ;  /* 0x0000002900000c11 */ /* 0x000fca000f8e18ff */
[----:B------:R-:W-:-:S05]  /*22e0*/  @P0 VIADD R3, R0, 0x90 ;  /* 0x0000009000030836 */ /* 0x000fca0000000000 */
[----:B------:R-:W-:-:S04]  /*22f0*/  @P0 PRMT R3, R40, 0x654, R3 ;  /* 0x0000065428030816 */ /* 0x000fc80000000003 */
[----:B------:R1:W-:Y:S01]  /*2300*/  @P0 SYNCS.ARRIVE.TRANS64.RED.A1T0 RZ, [R3+URZ], RZ ;  /* 0x000000ff03ff09a7 */ /* 0x0003e2000810043f */
[----:B------:R-:W-:-:S13]  /*2310*/  ISETP.GT.U32.AND P0, PT, R16, 0x1, PT ;  /* 0x000000011000780c */ /* 0x000fda0003f04070 */
[----:B-1----:R-:W-:Y:S05]  /*2320*/  @P0 BRA `(.L_x_34) ;  /* 0x0000000000040947 */ /* 0x002fea0003800000 */
[----:B------:R-:W-:Y:S01]  /*2330*/  BPT.TRAP 0x1 ;  /* 0x000000040000795c */ /* 0x000fe20000300000 */
.L_x_34:
[----:B------:R-:W-:Y:S01]  /*2340*/  SHF.L.U32 R0, R52, 0x1f, RZ ;  /* 0x0000001f34007819 */ /* 0x000fe200000006ff */
[----:B------:R-:W-:Y:S01]  /*2350*/  UIADD3 UR38, UR47, UR38, URZ ;  /* 0x000000262f267290 */ /* 0x000fe2000fffe03f */
[----:B------:R-:W-:Y:S01]  /*2360*/  IMAD.SHL.U32 R10, R22, 0x20, RZ ;  /* 0x00000020160a7824 */ /* 0x000fe200078e00ff */
[----:B------:R-:W-:Y:S01]  /*2370*/  UISETP.GE.U32.AND UP1, UPT, UR47, 0x12, UPT ;  /* 0x000000122f00788c */ /* 0x000fe2000bf26070 */
[----:B------:R-:W1:Y:S01]  /*2380*/  SYNCS.PHASECHK.TRANS64.TRYWAIT P0, [UR43+0x8], R0 ;  /* 0x00000800ff0075a7 */ /* 0x000e62000800016b */
[----:B------:R-:W-:Y:S01]  /*2390*/  UISETP.GT.U32.AND UP0, UPT, UR38, 0x11, UPT ;  /* 0x000000112600788c */ /* 0x000fe2000bf04070 */
[----:B------:R-:W-:Y:S01]  /*23a0*/  SHF.R.S32.HI R9, RZ, 0x1f, R17 ;  /* 0x0000001fff097819 */ /* 0x000fe20000011411 */
[----:B------:R-:W-:Y:S02]  /*23b0*/  UIMAD.WIDE.U32 UR4, UR38, 0x38e38e39, URZ ;  /* 0x38e38e39260478a5 */ /* 0x000fe4000f8e003f */
[----:B------:R-:W-:Y:S02]  /*23c0*/  UISETP.LT.U32.AND UP0, UPT, UR47, 0x12, UP0 ;  /* 0x000000122f00788c */ /* 0x000fe40008701070 */
[----:B------:R-:W-:-:S02]  /*23d0*/  USHF.R.U32.HI UR4, URZ, 0x2, UR5 ;  /* 0x000000023f047899 */ /* 0x000fc40008011605 */
[----:B------:R-:W-:Y:S02]  /*23e0*/  USEL UR6, URZ, 0x1, !UP0 ;  /* 0x000000013f067887 */ /* 0x000fe4000c000000 */
[----:B------:R-:W-:Y:S02]  /*23f0*/  UIMAD UR38, UR4, -0x12, UR38 ;  /* 0xffffffee042678a4 */ /* 0x000fe4000f8e0226 */
[----:B------:R-:W-:-:S04]  /*2400*/  ULOP3.LUT UR39, UR39, UR6, URZ, 0x3c, !UPT ;  /* 0x0000000627277292 */ /* 0x000fc8000f8e3c3f */
[----:B------:R-:W-:Y:S01]  /*2410*/  @UP1 ULOP3.LUT UR39, UR39, 0x1, UR4, 0x78, !UPT ;  /* 0x0000000127271892 */ /* 0x000fe2000f8e7804 */
[----:B-1----:R-:W-:Y:S11]  /*2420*/  @!P0 BRA `(.L_x_36) ;  /* 0x0000003000d48947 */ /* 0x002ff60003800000 */
.L_x_108:
[----:B-1----:R-:W-:Y:S01]  /*2430*/  IMAD.SHL.U32 R3, R19, 0x40, RZ ;  /* 0x0000004013037824 */ /* 0x002fe200078e00ff */
[----:B------:R-:W-:Y:S01]  /*2440*/  ULDC UR6, c[0x0][0x284] ;  /* 0x0000a10000067ab9 */ /* 0x000fe20000000800 */
[----:B------:R-:W-:Y:S01]  /*2450*/  ULDC.64 UR4, c[0x0][0x5d0] ;  /* 0x0001740000047ab9 */ /* 0x000fe20000000a00 */
[----:B------:R-:W-:Y:S01]  /*2460*/  SHF.R.S32.HI R11, RZ, 0x1f, R10 ;  /* 0x0000001fff0b7819 */ /* 0x000fe2000001140a */
[----:B------:R-:W-:Y:S01]  /*2470*/  IMAD R0, R9, UR4, RZ ;  /* 0x0000000409007c24 */ /* 0x000fe2000f8e02ff */
[----:B------:R-:W-:Y:S01]  /*2480*/  ISETP.GE.AND P0, PT, R3, UR6, PT ;  /* 0x0000000603007c0c */ /* 0x000fe2000bf06270 */
[C---:B------:R-:W-:Y:S01]  /*2490*/  IMAD.WIDE.U32 R4, R17.reuse, UR4, R46 ;  /* 0x0000000411047c25 */ /* 0x040fe2000f8e002e */
[----:B------:R-:W-:Y:S02]  /*24a0*/  ULDC UR4, c[0x0][0x288] ;  /* 0x0000a20000047ab9 */ /* 0x000fe40000000800 */
[C---:B------:R-:W-:Y:S01]  /*24b0*/  ISETP.GE.OR P0, PT, R10.reuse, UR4, P0 ;  /* 0x000000040a007c0c */ /* 0x040fe20008706670 */
[----:B------:R-:W-:Y:S01]  /*24c0*/  IMAD R7, R17, UR5, R0 ;  /* 0x0000000511077c24 */ /* 0x000fe2000f8e0200 */
[----:B------:R-:W-:-:S04]  /*24d0*/  IADD3 R4, P1, R10, R4, RZ ;  /* 0x000000040a047210 */ /* 0x000fc80007f3e0ff */
[----:B------:R-:W-:-:S07]  /*24e0*/  IADD3.X R5, R11, R5, R7, P1, !PT ;  /* 0x000000050b057210 */ /* 0x000fce0000ffe407 */
[----:B------:R-:W-:Y:S05]  /*24f0*/  @P0 BRA `(.L_x_37) ;  /* 0x0000001000a80947 */ /* 0x000fea0003800000 */
[----:B------:R-:W1:Y:S01]  /*2500*/  LDC.64 R54, c[0x0][0x5c8] ;  /* 0x00017200ff367b82 */ /* 0x000e620000000a00 */
[----:B-----5:R-:W-:Y:S01]  /*2510*/  FSETP.NEU.AND P0, PT, R43, RZ, PT ;  /* 0x000000ff2b00720b */ /* 0x020fe20003f0d000 */
[----:B0-----:R-:W-:Y:S01]  /*2520*/  IMAD.WIDE R14, R19, 0x40, R44 ;  /* 0x00000040130e7825 */ /* 0x001fe200078e022c */
[----:B------:R-:W-:Y:S03]  /*2530*/  BSSY B0, `(.L_x_37) ;  /* 0x0000126000007945 */ /* 0x000fe60003800000 */
[----:B------:R-:W-:Y:S02]  /*2540*/  IMAD.IADD R22, R48, 0x1, -R10 ;  /* 0x0000000130167824 */ /* 0x000fe400078e0a0a */
[----:B------:R-:W-:-:S03]  /*2550*/  IMAD.IADD R0, R50, 0x1, -R3 ;  /* 0x0000000132007824 */ /* 0x000fc600078e0a03 */
[----:B------:R-:W-:-:S04]  /*2560*/  ISETP.GT.AND P1, PT, R22, RZ, PT ;  /* 0x000000ff1600720c */ /* 0x000fc80003f24270 */
[----:B------:R-:W-:Y:S01]  /*2570*/  ISETP.GT.AND P3, PT, R0, RZ, P1 ;  /* 0x000000ff0000720c */ /* 0x000fe20000f64270 */
[-C--:B-1----:R-:W-:Y:S02]  /*2580*/  IMAD R3, R15, R54.reuse, RZ ;  /* 0x000000360f037224 */ /* 0x082fe400078e02ff */
[----:B------:R-:W-:-:S04]  /*2590*/  IMAD.WIDE.U32 R20, R14, R54, R4 ;  /* 0x000000360e147225 */ /* 0x000fc800078e0004 */
[----:B------:R-:W-:-:S04]  /*25a0*/  IMAD R3, R14, R55, R3 ;  /* 0x000000370e037224 */ /* 0x000fc800078e0203 */
[----:B------:R-:W-:Y:S01]  /*25b0*/  IMAD.IADD R53, R21, 0x1, R3 ;  /* 0x0000000115357824 */ /* 0x000fe200078e0203 */
[----:B------:R-:W-:Y:S06]  /*25c0*/  @!P0 BRA `(.L_x_38) ;  /* 0x0000000c00388947 */ /* 0x000fec0003800000 */
[----:B------:R-:W0:Y:S01]  /*25d0*/  LDC.64 R56, c[0x0][0x5b8] ;  /* 0x00016e00ff387b82 */ /* 0x000e220000000a00 */
[----:B------:R-:W-:-:S07]  /*25e0*/  ULDC.64 UR4, c[0x0][0x5c0] ;  /* 0x0001700000047ab9 */ /* 0x000fce0000000a00 */
[----:B------:R-:W1:Y:S08]  /*25f0*/  LDC.64 R58, c[0x0][0x5b0] ;  /* 0x00016c00ff3a7b82 */ /* 0x000e700000000a00 */
[----:B------:R-:W2:Y:S01]  /*2600*/  LDC.64 R60, c[0x0][0x5a8] ;  /* 0x00016a00ff3c7b82 */ /* 0x000ea20000000a00 */
[-C--:B0-----:R-:W-:Y:S02]  /*2610*/  IMAD R6, R9, R56.reuse, RZ ;  /* 0x0000003809067224 */ /* 0x081fe400078e02ff */
[----:B------:R-:W-:-:S04]  /*2620*/  IMAD.WIDE.U32 R4, R17, R56, R46 ;  /* 0x0000003811047225 */ /* 0x000fc800078e002e */
[----:B------:R-:W-:Y:S01]  /*2630*/  IMAD R21, R17, R57, R6 ;  /* 0x0000003911157224 */ /* 0x000fe200078e0206 */
[----:B------:R-:W-:Y:S01]  /*2640*/  IADD3 R8, P0, R10, R4, RZ ;  /* 0x000000040a087210 */ /* 0x000fe20007f1e0ff */
[----:B-1----:R-:W-:-:S03]  /*2650*/  IMAD R3, R15, R58, RZ ;  /* 0x0000003a0f037224 */ /* 0x002fc600078e02ff */
[----:B------:R-:W-:Y:S01]  /*2660*/  IADD3.X R9, R11, R5, R21, P0, !PT ;  /* 0x000000050b097210 */ /* 0x000fe200007fe415 */
[C---:B------:R-:W-:Y:S02]  /*2670*/  IMAD R19, R14.reuse, R59, R3 ;  /* 0x0000003b0e137224 */ /* 0x040fe400078e0203 */
[----:B------:R-:W-:-:S04]  /*2680*/  IMAD.WIDE.U32 R4, R14, R58, R8 ;  /* 0x0000003a0e047225 */ /* 0x000fc800078e0008 */
[----:B------:R-:W-:Y:S01]  /*2690*/  IMAD.IADD R3, R5, 0x1, R19 ;  /* 0x0000000105037824 */ /* 0x000fe200078e0213 */
[----:B--2---:R-:W-:-:S04]  /*26a0*/  LEA R6, P0, R4, R60, 0x1 ;  /* 0x0000003c04067211 */ /* 0x004fc800078008ff */
[----:B------:R-:W-:-:S05]  /*26b0*/  LEA.HI.X R7, R4, R61, R3, 0x1, P0 ;  /* 0x0000003d04077211 */ /* 0x000fca00000f0c03 */
[----:B------:R0:W2:Y:S01]  /*26c0*/  @P3 LDG.E.LTC128B.U16 R3, desc[UR36][R6.64] ;  /* 0x0000002406033981 */ /* 0x0000a2000c1e1520 */
[----:B------:R-:W-:Y:S01]  /*26d0*/  IMAD.WIDE.U32 R4, R14, R58, R10 ;  /* 0x0000003a0e047225 */ /* 0x000fe200078e000a */
[----:B------:R-:W-:Y:S02]  /*26e0*/  BSSY B1, `(.L_x_39) ;  /* 0x0000014000017945 */ /* 0x000fe40003800000 */
[----:B------:R-:W-:-:S04]  /*26f0*/  IADD3 R12, P0, R46, R4, RZ ;  /* 0x000000042e0c7210 */ /* 0x000fc80007f1e0ff */
[----:B------:R-:W-:-:S03]  /*2700*/  IADD3.X R13, R47, R19, R5, P0, !PT ;  /* 0x000000132f0d7210 */ /* 0x000fc600007fe405 */
[----:B------:R-:W-:-:S04]  /*2710*/  IMAD.WIDE.U32 R12, R17, R56, R12 ;  /* 0x00000038110c7225 */ /* 0x000fc800078e000c */
[----:B0-----:R-:W-:Y:S01]  /*2720*/  IMAD.IADD R7, R21, 0x1, R13 ;  /* 0x0000000115077824 */ /* 0x001fe200078e020d */
[----:B------:R-:W-:Y:S02]  /*2730*/  LEA R6, P4, R12, R60, 0x1 ;  /* 0x0000003c0c067211 */ /* 0x000fe400078808ff */
[----:B------:R-:W-:Y:S02]  /*2740*/  SHF.L.U64.HI R13, R58, 0x3, R59 ;  /* 0x000000033a0d7819 */ /* 0x000fe4000001023b */
[----:B------:R-:W-:Y:S01]  /*2750*/  LEA.HI.X R7, R12, R61, R7, 0x1, P4 ;  /* 0x0000003d0c077211 */ /* 0x000fe200020f0c07 */
[----:B------:R-:W-:Y:S02]  /*2760*/  IMAD.SHL.U32 R12, R58, 0x8, RZ ;  /* 0x000000083a0c7824 */ /* 0x000fe400078e00ff */
[----:B--2---:R-:W-:-:S04]  /*2770*/  IMAD.U32 R4, R3, 0x10000, RZ ;  /* 0x0001000003047824 */ /* 0x004fc800078e00ff */
[----:B------:R-:W-:Y:S01]  /*2780*/  FMUL R5, R4, R43 ;  /* 0x0000002b04057220 */ /* 0x000fe20000400000 */
[----:B------:R-:W-:-:S03]  /*2790*/  LEA R4, P0, R20, UR4, 0x1 ;  /* 0x0000000414047c11 */ /* 0x000fc6000f8008ff */
[----:B------:R-:W-:Y:S01]  /*27a0*/  FFMA R24, R24, R42, R5 ;  /* 0x0000002a18187223 */ /* 0x000fe20000000005 */
[----:B------:R-:W-:Y:S02]  /*27b0*/  LEA.HI.X R5, R20, UR5, R53, 0x1, P0 ;  /* 0x0000000514057c11 */ /* 0x000fe400080f0c35 */
[----:B------:R-:W-:Y:S02]  /*27c0*/  ISETP.GT.AND P0, PT, R22, 0x1, PT ;  /* 0x000000011600780c */ /* 0x000fe40003f04270 */
[----:B------:R-:W-:Y:S02]  /*27d0*/  F2FP.BF16.F32.PACK_AB R24, RZ, R24 ;  /* 0x00000018ff18723e */ /* 0x000fe400000010ff */
[----:B------:R-:W-:-:S03]  /*27e0*/  ISETP.GT.AND P2, PT, R0, RZ, P0 ;  /* 0x000000ff0000720c */ /* 0x000fc60000744270 */
[----:B------:R0:W-:Y:S10]  /*27f0*/  @P3 STG.E.U16 desc[UR36][R4.64], R24 ;  /* 0x0000001804003986 */ /* 0x0001f4000c101524 */
[----:B------:R-:W-:Y:S05]  /*2800*/  @!P2 BRA `(.L_x_40) ;  /* 0x000000000004a947 */ /* 0x000fea0003800000 */
[----:B------:R1:W5:Y:S02]  /*2810*/  LDG.E.LTC128B.U16 R3, desc[UR36][R6.64+0x2] ;  /* 0x0000022406037981 */ /* 0x000364000c1e1520 */
.L_x_40:
[----:B------:R-:W-:Y:S05]  /*2820*/  BSYNC B1 ;  /* 0x0000000000017941 */ /* 0x000fea0003800000 */
.L_x_39:
[----:B------:R-:W-:Y:S01]  /*2830*/  IMAD.WIDE.U32 R14, R14, R58, R12 ;  /* 0x0000003a0e0e7225 */ /* 0x000fe200078e000c */
[----:B------:R-:W-:-:S03]  /*2840*/  ISETP.GT.AND P1, PT, R0, 0x8, P1 ;  /* 0x000000080000780c */ /* 0x000fc60000f24270 */
[----:B-----5:R-:W-:Y:S01]  /*2850*/  IMAD.U32 R20, R3, 0x10000, RZ ;  /* 0x0001000003147824 */ /* 0x020fe200078e00ff */
[----:B------:R-:W-:Y:S01]  /*2860*/  IADD3 R8, P3, R8, R14, RZ ;  /* 0x0000000e08087210 */ /* 0x000fe20007f7e0ff */
[----:B------:R-:W-:Y:S01]  /*2870*/  IMAD.IADD R15, R19, 0x1, R15 ;  /* 0x00000001130f7824 */ /* 0x000fe200078e020f */
[----:B------:R-:W-:Y:S01]  /*2880*/  PRMT R19, R3, 0x7610, R19 ;  /* 0x0000761003137816 */ /* 0x000fe20000000013 */
[----:B------:R-:W-:Y:S02]  /*2890*/  FMUL R20, R20, R43 ;  /* 0x0000002b14147220 */ /* 0x000fe40000400000 */
[----:B------:R-:W-:Y:S01]  /*28a0*/  IMAD.X R9, R15, 0x1, R9, P3 ;  /* 0x000000010f097824 */ /* 0x000fe200018e0609 */
[----:B------:R-:W-:Y:S01]  /*28b0*/  LEA R12, P3, R8, R60, 0x1 ;  /* 0x0000003c080c7211 */ /* 0x000fe200078608ff */
[----:B------:R-:W-:-:S03]  /*28c0*/  FFMA R20, R25, R42, R20 ;  /* 0x0000002a19147223 */ /* 0x000fc60000000014 */
[----:B------:R-:W-:Y:S02]  /*28d0*/  LEA.HI.X R13, R8, R61, R9, 0x1, P3 ;  /* 0x0000003d080d7211 */ /* 0x000fe400018f0c09 */
[----:B------:R-:W-:-:S05]  /*28e0*/  F2FP.BF16.F32.PACK_AB R20, RZ, R20 ;  /* 0x00000014ff14723e */ /* 0x000fca00000010ff */
[----:B------:R2:W-:Y:S04]  /*28f0*/  @P2 STG.E.U16 desc[UR36][R4.64+0x2], R20 ;  /* 0x0000021404002986 */ /* 0x0005e8000c101524 */
[----:B------:R-:W3:Y:S01]  /*2900*/  @P1 LDG.E.LTC128B.U16 R19, desc[UR36][R12.64] ;  /* 0x000000240c131981 */ /* 0x000ee2000c1e1520 */
[----:B------:R-:W-:Y:S01]  /*2910*/  IADD3 R14, P2, P3, R46, R14, R10 ;  /* 0x0000000e2e0e7210 */ /* 0x000fe20007b5e00a */
[----:B------:R-:W-:Y:S01]  /*2920*/  BSSY B1, `(.L_x_41) ;  /* 0x0000011000017945 */ /* 0x000fe20003800000 */
[----:B------:R-:W-:Y:S02]  /*2930*/  ISETP.GT.AND P0, PT, R0, 0x8, P0 ;  /* 0x000000080000780c */ /* 0x000fe40000704270 */
[----:B------:R-:W-:Y:S02]  /*2940*/  IADD3.X R15, R47, R15, R11, P2, P3 ;  /* 0x0000000f2f0f7210 */ /* 0x000fe400017e640b */
[----:B------:R-:W-:-:S02]  /*2950*/  SHF.L.U64.HI R11, R54, 0x4, R55 ;  /* 0x00000004360b7819 */ /* 0x000fc40000010237 */
[----:B------:R-:W-:Y:S01]  /*2960*/  LEA R10, P2, R54, R4, 0x4 ;  /* 0x00000004360a7211 */ /* 0x000fe200078420ff */
[----:B------:R-:W-:-:S04]  /*2970*/  IMAD.WIDE.U32 R14, R17, R56, R14 ;  /* 0x00000038110e7225 */ /* 0x000fc800078e000e */
[----:B------:R-:W-:Y:S02]  /*2980*/  IMAD.X R11, R11, 0x1, R5, P2 ;  /* 0x000000010b0b7824 */ /* 0x000fe400010e0605 */
[----:B------:R-:W-:Y:S02]  /*2990*/  IMAD.IADD R9, R21, 0x1, R15 ;  /* 0x0000000115097824 */ /* 0x000fe400078e020f */
[----:B---3--:R-:W-:-:S04]  /*29a0*/  IMAD.U32 R8, R19, 0x10000, RZ ;  /* 0x0001000013087824 */ /* 0x008fc800078e00ff */
[----:B------:R-:W-:Y:S01]  /*29b0*/  FMUL R3, R8, R43 ;  /* 0x0000002b08037220 */ /* 0x000fe20000400000 */
[----:B------:R-:W-:-:S03]  /*29c0*/  LEA R8, P3, R14, R60, 0x1 ;  /* 0x0000003c0e087211 */ /* 0x000fc600078608ff */
[----:B------:R-:W-:Y:S01]  /*29d0*/  FFMA R3, R26, R42, R3 ;  /* 0x0000002a1a037223 */ /* 0x000fe20000000003 */
[----:B------:R-:W-:-:S04]  /*29e0*/  LEA.HI.X R9, R14, R61, R9, 0x1, P3 ;  /* 0x0000003d0e097211 */ /* 0x000fc800018f0c09 */
[----:B------:R-:W-:-:S05]  /*29f0*/  F2FP.BF16.F32.PACK_AB R3, RZ, R3 ;  /* 0x00000003ff03723e */ /* 0x000fca00000010ff */
[----:B------:R2:W-:Y:S01]  /*2a00*/  @P1 STG.E.U16 desc[UR36][R10.64], R3 ;  /* 0x000000030a001986 */ /* 0x0005e2000c101524 */
[----:B------:R-:W-:Y:S05]  /*2a10*/  @!P0 BRA `(.L_x_42) ;  /* 0x0000000000048947 */ /* 0x000fea0003800000 */
[----:B------:R3:W5:Y:S02]  /*2a20*/  LDG.E.LTC128B.U16 R19, desc[UR36][R8.64+0x2] ;  /* 0x0000022408137981 */ /* 0x000764000c1e1520 */
.L_x_42:
[----:B------:R-:W-:Y:S05]  /*2a30*/  BSYNC B1 ;  /* 0x0000000000017941 */ /* 0x000fea0003800000 */
.L_x_41:
[----:B-----5:R-:W-:Y:S01]  /*2a40*/  IMAD.U32 R12, R19, 0x10000, RZ ;  /* 0x00010000130c7824 */ /* 0x020fe200078e00ff */
[----:B------:R-:W-:Y:S01]  /*2a50*/  ISETP.GT.AND P1, PT, R22, 0x8, PT ;  /* 0x000000081600780c */ /* 0x000fe20003f24270 */
[----:B------:R-:W-:Y:S02]  /*2a60*/  BSSY B1, `(.L_x_43) ;  /* 0x0000008000017945 */ /* 0x000fe40003800000 */
[----:B------:R-:W-:Y:S01]  /*2a70*/  FMUL R12, R12, R43 ;  /* 0x0000002b0c0c7220 */ /* 0x000fe20000400000 */
[----:B------:R-:W-:-:S03]  /*2a80*/  ISETP.GT.AND P2, PT, R0, RZ, P1 ;  /* 0x000000ff0000720c */ /* 0x000fc60000f44270 */
[----:B------:R-:W-:-:S05]  /*2a90*/  FFMA R12, R27, R42, R12 ;  /* 0x0000002a1b0c7223 */ /* 0x000fca000000000c */
[----:B------:R-:W-:-:S05]  /*2aa0*/  F2FP.BF16.F32.PACK_AB R12, RZ, R12 ;  /* 0x0000000cff0c723e */ /* 0x000fca00000010ff */
[----:B------:R4:W-:Y:S01]  /*2ab0*/  @P0 STG.E.U16 desc[UR36][R10.64+0x2], R12 ;  /* 0x0000020c0a000986 */ /* 0x0009e2000c101524 */
[----:B------:R-:W-:Y:S05]  /*2ac0*/  @!P2 BRA `(.L_x_44) ;  /* 0x000000000004a947 */ /* 0x000fea0003800000 */
[----:B------:R0:W5:Y:S02]  /*2ad0*/  LDG.E.LTC128B.U16 R19, desc[UR36][R6.64+0x10] ;  /* 0x0000102406137981 */ /* 0x000164000c1e1520 */
.L_x_44:
[----:B------:R-:W-:Y:S05]  /*2ae0*/  BSYNC B1 ;  /* 0x0000000000017941 */ /* 0x000fea0003800000 */
.L_x_43:
[----:B----45:R-:W-:Y:S01]  /*2af0*/  IMAD.U32 R12, R19, 0x10000, RZ ;  /* 0x00010000130c7824 */ /* 0x030fe200078e00ff */
[----:B------:R-:W-:Y:S01]  /*2b00*/  ISETP.GT.AND P0, PT, R22, 0x9, PT ;  /* 0x000000091600780c */ /* 0x000fe20003f04270 */
[----:B------:R-:W-:Y:S02]  /*2b10*/  BSSY B1, `(.L_x_45) ;  /* 0x0000008000017945 */ /* 0x000fe40003800000 */
[----:B--2---:R-:W-:Y:S01]  /*2b20*/  FMUL R3, R12, R43 ;  /* 0x0000002b0c037220 */ /* 0x004fe20000400000 */
[----:B------:R-:W-:-:S03]  /*2b30*/  ISETP.GT.AND P3, PT, R0, RZ, P0 ;  /* 0x000000ff0000720c */ /* 0x000fc60000764270 */
[----:B------:R-:W-:-:S05]  /*2b40*/  FFMA R3, R28, R42, R3 ;  /* 0x0000002a1c037223 */ /* 0x000fca0000000003 */
[----:B------:R-:W-:-:S05]  /*2b50*/  F2FP.BF16.F32.PACK_AB R3, RZ, R3 ;  /* 0x00000003ff03723e */ /* 0x000fca00000010ff */
[----:B------:R2:W-:Y:S01]  /*2b60*/  @P2 STG.E.U16 desc[UR36][R4.64+0x10], R3 ;  /* 0x0000100304002986 */ /* 0x0005e2000c101524 */
[----:B------:R-:W-:Y:S05]  /*2b70*/  @!P3 BRA `(.L_x_46) ;  /* 0x000000000004b947 */ /* 0x000fea0003800000 */
[----:B------:R4:W5:Y:S02]  /*2b80*/  LDG.E.LTC128B.U16 R19, desc[UR36][R6.64+0x12] ;  /* 0x0000122406137981 */ /* 0x000964000c1e1520 */
.L_x_46:
[----:B------:R-:W-:Y:S05]  /*2b90*/  BSYNC B1 ;  /* 0x0000000000017941 */ /* 0x000fea0003800000 */
.L_x_45:
[----:B-----5:R-:W-:Y:S01]  /*2ba0*/  IMAD.U32 R12, R19, 0x10000, RZ ;  /* 0x00010000130c7824 */ /* 0x020fe200078e00ff */
[----:B------:R-:W-:Y:S01]  /*2bb0*/  ISETP.GT.AND P1, PT, R0, 0x8, P1 ;  /* 0x000000080000780c */ /* 0x000fe20000f24270 */
[----:B------:R-:W-:Y:S02]  /*2bc0*/  BSSY B1, `(.L_x_47) ;  /* 0x0000007000017945 */ /* 0x000fe40003800000 */
[----:B------:R-:W-:-:S04]  /*2bd0*/  FMUL R12, R12, R43 ;  /* 0x0000002b0c0c7220 */ /* 0x000fc80000400000 */
[----:B------:R-:W-:-:S05]  /*2be0*/  FFMA R12, R29, R42, R12 ;  /* 0x0000002a1d0c7223 */ /* 0x000fca000000000c */
[----:B------:R-:W-:-:S05]  /*2bf0*/  F2FP.BF16.F32.PACK_AB R12, RZ, R12 ;  /* 0x0000000cff0c723e */ /* 0x000fca00000010ff */
[----:B------:R0:W-:Y:S01]  /*2c00*/  @P3 STG.E.U16 desc[UR36][R4.64+0x12], R12 ;  /* 0x0000120c04003986 */ /* 0x0001e2000c101524 */
[----:B------:R-:W-:Y:S05]  /*2c10*/  @!P1 BRA `(.L_x_48) ;  /* 0x0000000000049947 */ /* 0x000fea0003800000 */
[----:B------:R0:W5:Y:S02]  /*2c20*/  LDG.E.LTC128B.U16 R19, desc[UR36][R8.64+0x10] ;  /* 0x0000102408137981 */ /* 0x000164000c1e1520 */
.L_x_48:
[----:B------:R-:W-:Y:S05]  /*2c30*/  BSYNC B1 ;  /* 0x0000000000017941 */ /* 0x000fea0003800000 */
.L_x_47:
[----:B0----5:R-:W-:Y:S01]  /*2c40*/  IMAD.U32 R12, R19, 0x10000, RZ ;  /* 0x00010000130c7824 */ /* 0x021fe200078e00ff */
[----:B------:R-:W-:Y:S01]  /*2c50*/  ISETP.GT.AND P0, PT, R0, 0x8, P0 ;  /* 0x000000080000780c */ /* 0x000fe20000704270 */
[----:B------:R-:W-:Y:S02]  /*2c60*/  BSSY B1, `(.L_x_49) ;  /* 0x0000007000017945 */ /* 0x000fe40003800000 */
[----:B--2---:R-:W-:-:S04]  /*2c70*/  FMUL R3, R12, R43 ;  /* 0x0000002b0c037220 */ /* 0x004fc80000400000 */
[----:B------:R-:W-:-:S05]  /*2c80*/  FFMA R3, R30, R42, R3 ;  /* 0x0000002a1e037223 */ /* 0x000fca0000000003 */
[----:B------:R-:W-:-:S05]  /*2c90*/  F2FP.BF16.F32.PACK_AB R3, RZ, R3 ;  /* 0x00000003ff03723e */ /* 0x000fca00000010ff */
[----:B------:R0:W-:Y:S01]  /*2ca0*/  @P1 STG.E.U16 desc[UR36][R10.64+0x10], R3 ;  /* 0x000010030a001986 */ /* 0x0001e2000c101524 */
[----:B------:R-:W-:Y:S05]  /*2cb0*/  @!P0 BRA `(.L_x_50) ;  /* 0x0000000000048947 */ /* 0x000fea0003800000 */
[----:B------:R2:W5:Y:S02]  /*2cc0*/  LDG.E.LTC128B.U16 R19, desc[UR36][R8.64+0x12] ;  /* 0x0000122408137981 */ /* 0x000564000c1e1520 */
.L_x_50:
[----:B------:R-:W-:Y:S05]  /*2cd0*/  BSYNC B1 ;  /* 0x0000000000017941 */ /* 0x000fea0003800000 */
.L_x_49:
        /* <DEDUP_REMOVED lines=10> */
.L_x_52:
[----:B------:R-:W-:Y:S05]  /*2d80*/  BSYNC B1 ;  /* 0x0000000000017941 */ /* 0x000fea0003800000 */
.L_x_51:
[----:B0----5:R-:W-:Y:S01]  /*2d90*/  IMAD.U32 R12, R19, 0x10000, RZ ;  /* 0x00010000130c7824 */ /* 0x021fe200078e00ff */
        /* <DEDUP_REMOVED lines=9> */
.L_x_54:
[----:B------:R-:W-:Y:S05]  /*2e30*/  BSYNC B1 ;  /* 0x0000000000017941 */ /* 0x000fea0003800000 */
.L_x_53:
        /* <DEDUP_REMOVED lines=9> */
.L_x_56:
[----:B------:R-:W-:Y:S05]  /*2ed0*/  BSYNC B1 ;  /* 0x0000000000017941 */ /* 0x000fea0003800000 */
.L_x_55:
[----:B0----5:R-:W-:Y:S01]  /*2ee0*/  IMAD.U32 R12, R19, 0x10000, RZ ;  /* 0x00010000130c7824 */ /* 0x021fe200078e00ff */
        /* <DEDUP_REMOVED lines=8> */
.L_x_58:
[----:B------:R-:W-:Y:S05]  /*2f70*/  BSYNC B1 ;  /* 0x0000000000017941 */ /* 0x000fea0003800000 */
.L_x_57:
        /* <DEDUP_REMOVED lines=10> */
.L_x_60:
[----:B------:R-:W-:Y:S05]  /*3020*/  BSYNC B1 ;  /* 0x0000000000017941 */ /* 0x000fea0003800000 */
.L_x_59:
        /* <DEDUP_REMOVED lines=10> */
.L_x_62:
[----:B------:R-:W-:Y:S05]  /*30d0*/  BSYNC B1 ;  /* 0x0000000000017941 */ /* 0x000fea0003800000 */
.L_x_61:
[----:B01--45:R-:W-:Y:S01]  /*30e0*/  IMAD.U32 R6, R19, 0x10000, RZ ;  /* 0x0001000013067824 */ /* 0x033fe200078e00ff */
        /* <DEDUP_REMOVED lines=8> */
.L_x_64:
[----:B------:R-:W-:Y:S05]  /*3170*/  BSYNC B1 ;  /* 0x0000000000017941 */ /* 0x000fea0003800000 */
.L_x_63:
[----:B0----5:R-:W-:Y:S01]  /*3180*/  IMAD.U32 R4, R19, 0x10000, RZ ;  /* 0x0001000013047824 */ /* 0x021fe200078e00ff */
[----:B------:R-:W-:Y:S01]  /*3190*/  ISETP.GT.AND P0, PT, R0, 0x8, P0 ;  /* 0x000000080000780c */ /* 0x000fe20000704270 */
[----:B------:R-:W-:Y:S01]  /*31a0*/  @P1 IMAD.MOV.U32 R5, RZ, RZ, R11 ;  /* 0x000000ffff051224 */ /* 0x000fe200078e000b */
[----:B------:R-:W-:Y:S01]  /*31b0*/  BSSY B1, `(.L_x_65) ;  /* 0x0000008000017945 */ /* 0x000fe20003800000 */
[----:B------:R-:W-:Y:S01]  /*31c0*/  FMUL R3, R4, R43 ;  /* 0x0000002b04037220 */ /* 0x000fe20000400000 */
[----:B------:R-:W-:-:S03]  /*31d0*/  @P1 IMAD.MOV.U32 R4, RZ, RZ, R10 ;  /* 0x000000ffff041224 */ /* 0x000fc600078e000a */
[----:B------:R-:W-:-:S05]  /*31e0*/  FFMA R3, R38, R42, R3 ;  /* 0x0000002a26037223 */ /* 0x000fca0000000003 */
[----:B------:R-:W-:-:S05]  /*31f0*/  F2FP.BF16.F32.PACK_AB R3, RZ, R3 ;  /* 0x00000003ff03723e */ /* 0x000fca00000010ff */
[----:B------:R0:W-:Y:S01]  /*3200*/  @P1 STG.E.U16 desc[UR36][R4.64+0x30], R3 ;  /* 0x0000300304001986 */ /* 0x0001e2000c101524 */
[----:B------:R-:W-:Y:S05]  /*3210*/  @!P0 BRA `(.L_x_66) ;  /* 0x0000000000048947 */ /* 0x000fea0003800000 */
[----:B------:R4:W5:Y:S02]  /*3220*/  LDG.E.LTC128B.U16 R19, desc[UR36][R8.64+0x32] ;  /* 0x0000322408137981 */ /* 0x000964000c1e1520 */
.L_x_66:
[----:B------:R-:W-:Y:S05]  /*3230*/  BSYNC B1 ;  /* 0x0000000000017941 */ /* 0x000fea0003800000 */
.L_x_65:
[----:B------:R-:W-:Y:S05]  /*3240*/  @!P0 BRA `(.L_x_67) ;  /* 0x0000000400508947 */ /* 0x000fea0003800000 */
[----:B-----5:R-:W-:-:S04]  /*3250*/  IMAD.U32 R0, R19, 0x10000, RZ ;  /* 0x0001000013007824 */ /* 0x020fc800078e00ff */
[----:B------:R-:W-:-:S04]  /*3260*/  FMUL R0, R0, R43 ;  /* 0x0000002b00007220 */ /* 0x000fc80000400000 */
[----:B------:R-:W-:-:S05]  /*3270*/  FFMA R0, R39, R42, R0 ;  /* 0x0000002a27007223 */ /* 0x000fca0000000000 */
[----:B------:R-:W-:-:S05]  /*3280*/  F2FP.BF16.F32.PACK_AB R0, RZ, R0 ;  /* 0x00000000ff00723e */ /* 0x000fca00000010ff */
[----:B------:R0:W-:Y:S01]  /*3290*/  STG.E.U16 desc[UR36][R10.64+0x32], R0 ;  /* 0x000032000a007986 */ /* 0x0001e2000c101524 */
[----:B------:R-:W-:Y:S05]  /*32a0*/  BRA `(.L_x_67) ;  /* 0x0000000400387947 */ /* 0x000fea0003800000 */
.L_x_38:
[----:B------:R-:W-:Y:S01]  /*32b0*/  ISETP.GT.AND P2, PT, R22, 0x1, PT ;  /* 0x000000011600780c */ /* 0x000fe20003f44270 */
[----:B------:R-:W-:Y:S01]  /*32c0*/  ULDC.64 UR4, c[0x0][0x5c0] ;  /* 0x0001700000047ab9 */ /* 0x000fe20000000a00 */
[-C--:B------:R-:W-:Y:S01]  /*32d0*/  FMUL R24, R24, R42.reuse ;  /* 0x0000002a18187220 */ /* 0x080fe20000400000 */
[----:B------:R-:W-:Y:S01]  /*32e0*/  LEA R4, P4, R20, UR4, 0x1 ;  /* 0x0000000414047c11 */ /* 0x000fe2000f8808ff */
[-C--:B------:R-:W-:Y:S01]  /*32f0*/  FMUL R25, R25, R42.reuse ;  /* 0x0000002a19197220 */ /* 0x080fe20000400000 */
[----:B------:R-:W-:Y:S01]  /*3300*/  ISETP.GT.AND P0, PT, R0, RZ, P2 ;  /* 0x000000ff0000720c */ /* 0x000fe20001704270 */
[----:B------:R-:W-:Y:S01]  /*3310*/  FMUL R26, R26, R42 ;  /* 0x0000002a1a1a7220 */ /* 0x000fe20000400000 */
[----:B------:R-:W-:Y:S01]  /*3320*/  F2FP.BF16.F32.PACK_AB R24, RZ, R24 ;  /* 0x00000018ff18723e */ /* 0x000fe200000010ff */
[-C--:B------:R-:W-:Y:S01]  /*3330*/  FMUL R27, R27, R42.reuse ;  /* 0x0000002a1b1b7220 */ /* 0x080fe20000400000 */
[----:B------:R-:W-:Y:S01]  /*3340*/  LEA.HI.X R5, R20, UR5, R53, 0x1, P4 ;  /* 0x0000000514057c11 */ /* 0x000fe2000a0f0c35 */
[-C--:B------:R-:W-:Y:S01]  /*3350*/  FMUL R28, R28, R42.reuse ;  /* 0x0000002a1c1c7220 */ /* 0x080fe20000400000 */
[----:B------:R-:W-:Y:S01]  /*3360*/  ISETP.GT.AND P4, PT, R22, 0x8, PT ;  /* 0x000000081600780c */ /* 0x000fe20003f84270 */
[-C--:B------:R-:W-:Y:S01]  /*3370*/  FMUL R29, R29, R42.reuse ;  /* 0x0000002a1d1d7220 */ /* 0x080fe20000400000 */
[C---:B------:R-:W-:Y:S01]  /*3380*/  ISETP.GT.AND P1, PT, R0.reuse, 0x8, P1 ;  /* 0x000000080000780c */ /* 0x040fe20000f24270 */
[----:B------:R-:W-:Y:S01]  /*3390*/  @P3 STG.E.U16 desc[UR36][R4.64], R24 ;  /* 0x0000001804003986 */ /* 0x000fe2000c101524 */
[----:B------:R-:W-:Y:S01]  /*33a0*/  ISETP.GT.AND P2, PT, R0, 0x8, P2 ;  /* 0x000000080000780c */ /* 0x000fe20001744270 */
[-C--:B------:R-:W-:Y:S01]  /*33b0*/  FMUL R30, R30, R42.reuse ;  /* 0x0000002a1e1e7220 */ /* 0x080fe20000400000 */
[----:B------:R-:W-:Y:S01]  /*33c0*/  F2FP.BF16.F32.PACK_AB R25, RZ, R25 ;  /* 0x00000019ff19723e */ /* 0x000fe200000010ff */
[-C--:B------:R-:W-:Y:S01]  /*33d0*/  FMUL R31, R31, R42.reuse ;  /* 0x0000002a1f1f7220 */ /* 0x080fe20000400000 */
[----:B------:R-:W-:Y:S01]  /*33e0*/  ISETP.GT.AND P5, PT, R0, RZ, P4 ;  /* 0x000000ff0000720c */ /* 0x000fe200027a4270 */
[----:B------:R-:W-:Y:S01]  /*33f0*/  FMUL R32, R32, R42 ;  /* 0x0000002a20207220 */ /* 0x000fe20000400000 */
[C---:B------:R-:W-:Y:S01]  /*3400*/  SHF.L.U64.HI R55, R54.reuse, 0x4, R55 ;  /* 0x0000000436377819 */ /* 0x040fe20000010237 */
[----:B------:R-:W-:Y:S01]  /*3410*/  @P0 STG.E.U16 desc[UR36][R4.64+0x2], R25 ;  /* 0x0000021904000986 */ /* 0x000fe2000c101524 */
[----:B------:R-:W-:Y:S01]  /*3420*/  LEA R6, P3, R54, R4, 0x4 ;  /* 0x0000000436067211 */ /* 0x000fe200078620ff */
[----:B------:R-:W-:Y:S01]  /*3430*/  FMUL R33, R33, R42 ;  /* 0x0000002a21217220 */ /* 0x000fe20000400000 */
[----:B------:R-:W-:Y:S01]  /*3440*/  F2FP.BF16.F32.PACK_AB R26, RZ, R26 ;  /* 0x0000001aff1a723e */ /* 0x000fe200000010ff */
[-C--:B------:R-:W-:Y:S01]  /*3450*/  FMUL R34, R34, R42.reuse ;  /* 0x0000002a22227220 */ /* 0x080fe20000400000 */
[----:B------:R-:W-:Y:S01]  /*3460*/  ISETP.GT.AND P0, PT, R22, 0x9, PT ;  /* 0x000000091600780c */ /* 0x000fe20003f04270 */
[----:B------:R-:W-:Y:S01]  /*3470*/  IMAD.X R7, R55, 0x1, R5, P3 ;  /* 0x0000000137077824 */ /* 0x000fe200018e0605 */
[----:B------:R-:W-:Y:S01]  /*3480*/  F2FP.BF16.F32.PACK_AB R27, RZ, R27 ;  /* 0x0000001bff1b723e */ /* 0x000fe200000010ff */
[----:B------:R-:W-:Y:S01]  /*3490*/  FMUL R35, R35, R42 ;  /* 0x0000002a23237220 */ /* 0x000fe20000400000 */
[----:B------:R-:W-:Y:S01]  /*34a0*/  F2FP.BF16.F32.PACK_AB R28, RZ, R28 ;  /* 0x0000001cff1c723e */ /* 0x000fe200000010ff */
[-C--:B------:R-:W-:Y:S01]  /*34b0*/  FMUL R36, R36, R42.reuse ;  /* 0x0000002a24247220 */ /* 0x080fe20000400000 */
[C---:B------:R-:W-:Y:S01]  /*34c0*/  ISETP.GT.AND P3, PT, R0.reuse, RZ, P0 ;  /* 0x000000ff0000720c */ /* 0x040fe20000764270 */
[----:B------:R-:W-:Y:S01]  /*34d0*/  @P1 STG.E.U16 desc[UR36][R6.64], R26 ;  /* 0x0000001a06001986 */ /* 0x000fe2000c101524 */
[----:B------:R-:W-:Y:S01]  /*34e0*/  ISETP.GT.AND P4, PT, R0, 0x8, P4 ;  /* 0x000000080000780c */ /* 0x000fe20002784270 */
[----:B------:R-:W-:Y:S01]  /*34f0*/  FMUL R37, R37, R42 ;  /* 0x0000002a25257220 */ /* 0x000fe20000400000 */
[----:B------:R-:W-:Y:S01]  /*3500*/  F2FP.BF16.F32.PACK_AB R29, RZ, R29 ;  /* 0x0000001dff1d723e */ /* 0x000fe200000010ff */
[----:B------:R-:W-:Y:S01]  /*3510*/  @P2 STG.E.U16 desc[UR36][R6.64+0x2], R27 ;  /* 0x0000021b06002986 */ /* 0x000fe2000c101524 */
[----:B------:R-:W-:Y:S01]  /*3520*/  F2FP.BF16.F32.PACK_AB R30, RZ, R30 ;  /* 0x0000001eff1e723e */ /* 0x000fe200000010ff */
[-C--:B------:R-:W-:Y:S01]  /*3530*/  FMUL R38, R38, R42.reuse ;  /* 0x0000002a26267220 */ /* 0x080fe20000400000 */
[----:B------:R-:W-:Y:S01]  /*3540*/  F2FP.BF16.F32.PACK_AB R31, RZ, R31 ;  /* 0x0000001fff1f723e */ /* 0x000fe200000010ff */
[----:B------:R-:W-:Y:S01]  /*3550*/  @P5 STG.E.U16 desc[UR36][R4.64+0x10], R28 ;  /* 0x0000101c04005986 */ /* 0x000fe2000c101524 */
[----:B------:R-:W-:Y:S01]  /*3560*/  ISETP.GT.AND P5, PT, R0, 0x8, P0 ;  /* 0x000000080000780c */ /* 0x000fe200007a4270 */
[----:B------:R-:W-:Y:S01]  /*3570*/  FMUL R39, R39, R42 ;  /* 0x0000002a27277220 */ /* 0x000fe20000400000 */
[C---:B------:R-:W-:Y:S01]  /*3580*/  ISETP.GT.AND P2, PT, R22.reuse, 0x11, PT ;  /* 0x000000111600780c */ /* 0x040fe20003f44270 */
[----:B------:R-:W-:Y:S01]  /*3590*/  @P3 STG.E.U16 desc[UR36][R4.64+0x12], R29 ;  /* 0x0000121d04003986 */ /* 0x000fe2000c101524 */
[----:B------:R-:W-:-:S02]  /*35a0*/  ISETP.GT.AND P3, PT, R22, 0x10, PT ;  /* 0x000000101600780c */ /* 0x000fc40003f64270 */
[----:B------:R-:W-:Y:S01]  /*35b0*/  F2FP.BF16.F32.PACK_AB R32, RZ, R32 ;  /* 0x00000020ff20723e */ /* 0x000fe200000010ff */
[----:B------:R-:W-:Y:S01]  /*35c0*/  @P4 STG.E.U16 desc[UR36][R6.64+0x10], R30 ;  /* 0x0000101e06004986 */ /* 0x000fe2000c101524 */
[----:B------:R-:W-:Y:S02]  /*35d0*/  ISETP.GT.AND P4, PT, R0, RZ, P2 ;  /* 0x000000ff0000720c */ /* 0x000fe40001784270 */
[----:B------:R-:W-:Y:S02]  /*35e0*/  F2FP.BF16.F32.PACK_AB R33, RZ, R33 ;  /* 0x00000021ff21723e */ /* 0x000fe400000010ff */
[----:B------:R-:W-:Y:S01]  /*35f0*/  ISETP.GT.AND P1, PT, R22, 0x18, PT ;  /* 0x000000181600780c */ /* 0x000fe20003f24270 */
[----:B------:R-:W-:Y:S01]  /*3600*/  @P5 STG.E.U16 desc[UR36][R6.64+0x12], R31 ;  /* 0x0000121f06005986 */ /* 0x000fe2000c101524 */
[----:B------:R-:W-:Y:S02]  /*3610*/  ISETP.GT.AND P5, PT, R0, RZ, P3 ;  /* 0x000000ff0000720c */ /* 0x000fe40001fa4270 */
[----:B------:R-:W-:-:S02]  /*3620*/  ISETP.GT.AND P0, PT, R22, 0x19, PT ;  /* 0x000000191600780c */ /* 0x000fc40003f04270 */
[C---:B------:R-:W-:Y:S02]  /*3630*/  ISETP.GT.AND P3, PT, R0.reuse, 0x8, P3 ;  /* 0x000000080000780c */ /* 0x040fe40001f64270 */
[C---:B------:R-:W-:Y:S02]  /*3640*/  ISETP.GT.AND P2, PT, R0.reuse, 0x8, P2 ;  /* 0x000000080000780c */ /* 0x040fe40001744270 */
[----:B------:R-:W-:Y:S02]  /*3650*/  F2FP.BF16.F32.PACK_AB R34, RZ, R34 ;  /* 0x00000022ff22723e */ /* 0x000fe400000010ff */
[----:B------:R-:W-:Y:S02]  /*3660*/  F2FP.BF16.F32.PACK_AB R35, RZ, R35 ;  /* 0x00000023ff23723e */ /* 0x000fe400000010ff */
[----:B------:R-:W-:Y:S01]  /*3670*/  F2FP.BF16.F32.PACK_AB R36, RZ, R36 ;  /* 0x00000024ff24723e */ /* 0x000fe200000010ff */
[----:B------:R-:W-:Y:S01]  /*3680*/  @P5 STG.E.U16 desc[UR36][R4.64+0x20], R32 ;  /* 0x0000202004005986 */ /* 0x000fe2000c101524 */
[----:B------:R-:W-:-:S02]  /*3690*/  ISETP.GT.AND P5, PT, R0, RZ, P0 ;  /* 0x000000ff0000720c */ /* 0x000fc400007a4270 */
[C---:B------:R-:W-:Y:S01]  /*36a0*/  ISETP.GT.AND P0, PT, R0.reuse, 0x8, P0 ;  /* 0x000000080000780c */ /* 0x040fe20000704270 */
[----:B------:R-:W-:Y:S01]  /*36b0*/  @P4 STG.E.U16 desc[UR36][R4.64+0x22], R33 ;  /* 0x0000222104004986 */ /* 0x000fe2000c101524 */
[C---:B------:R-:W-:Y:S02]  /*36c0*/  ISETP.GT.AND P4, PT, R0.reuse, RZ, P1 ;  /* 0x000000ff0000720c */ /* 0x040fe40000f84270 */
[----:B------:R-:W-:Y:S01]  /*36d0*/  ISETP.GT.AND P1, PT, R0, 0x8, P1 ;  /* 0x000000080000780c */ /* 0x000fe20000f24270 */
[----:B------:R-:W-:Y:S01]  /*36e0*/  @P3 STG.E.U16 desc[UR36][R6.64+0x20], R34 ;  /* 0x0000202206003986 */ /* 0x000fe2000c101524 */
[----:B------:R-:W-:Y:S02]  /*36f0*/  F2FP.BF16.F32.PACK_AB R37, RZ, R37 ;  /* 0x00000025ff25723e */ /* 0x000fe400000010ff */
[----:B------:R-:W-:Y:S01]  /*3700*/  F2FP.BF16.F32.PACK_AB R38, RZ, R38 ;  /* 0x00000026ff26723e */ /* 0x000fe200000010ff */
[----:B------:R-:W-:Y:S01]  /*3710*/  @P2 STG.E.U16 desc[UR36][R6.64+0x22], R35 ;  /* 0x0000222306002986 */ /* 0x000fe2000c101524 */
[----:B------:R-:W-:-:S05]  /*3720*/  F2FP.BF16.F32.PACK_AB R39, RZ, R39 ;  /* 0x00000027ff27723e */ /* 0x000fca00000010ff */
[----:B------:R-:W-:Y:S04]  /*3730*/  @P4 STG.E.U16 desc[UR36][R4.64+0x30], R36 ;  /* 0x0000302404004986 */ /* 0x000fe8000c101524 */
[----:B------:R0:W-:Y:S02]  /*3740*/  @P5 STG.E.U16 desc[UR36][R4.64+0x32], R37 ;  /* 0x0000322504005986 */ /* 0x0001e4000c101524 */
[----:B0-----:R-:W-:Y:S02]  /*3750*/  @P1 IMAD.MOV.U32 R4, RZ, RZ, R6 ;  /* 0x000000ffff041224 */ /* 0x001fe400078e0006 */
[----:B------:R-:W-:-:S05]  /*3760*/  @P1 IMAD.MOV.U32 R5, RZ, RZ, R7 ;  /* 0x000000ffff051224 */ /* 0x000fca00078e0007 */
[----:B------:R0:W-:Y:S04]  /*3770*/  @P1 STG.E.U16 desc[UR36][R4.64+0x30], R38 ;  /* 0x0000302604001986 */ /* 0x0001e8000c101524 */
[----:B------:R0:W-:Y:S02]  /*3780*/  @P0 STG.E.U16 desc[UR36][R6.64+0x32], R39 ;  /* 0x0000322706000986 */ /* 0x0001e4000c101524 */
.L_x_67:
[----:B------:R-:W-:Y:S05]  /*3790*/  BSYNC B0 ;  /* 0x0000000000007941 */ /* 0x000fea0003800000 */
.L_x_37:
[----:B0-----:R-:W2:Y:S01]  /*37a0*/  LDL.64 R4, [R1] ;  /* 0x0000000001047983 */ /* 0x001ea20000100a00 */
[----:B------:R-:W-:Y:S01]  /*37b0*/  ULDC.64 UR4, c[0x0][0x650] ;  /* 0x0001940000047ab9 */ /* 0x000fe20000000a00 */
[----:B------:R-:W-:Y:S02]  /*37c0*/  IMAD.U32 R0, RZ, RZ, UR44 ;  /* 0x0000002cff007e24 */ /* 0x000fe4000f8e00ff */
[----:B-----5:R-:W-:Y:S02]  /*37d0*/  IMAD.MOV.U32 R19, RZ, RZ, -0x1 ;  /* 0xffffffffff137424 */ /* 0x020fe400078e00ff */
[----:B------:R0:W-:Y:S01]  /*37e0*/  SYNCS.ARRIVE.TRANS64.A1T0 RZ, [R0+UR48], RZ ;  /* 0x000000ff00ff79a7 */ /* 0x0001e20008100030 */
[----:B------:R-:W-:Y:S02]  /*37f0*/  IMAD.MOV.U32 R22, RZ, RZ, -0x1 ;  /* 0xffffffffff167424 */ /* 0x000fe400078e00ff */
[----:B------:R-:W-:Y:S01]  /*3800*/  IMAD.MOV.U32 R17, RZ, RZ, -0x1 ;  /* 0xffffffffff117424 */ /* 0x000fe200078e00ff */
[----:B0-----:R-:W-:-:S02]  /*3810*/  PRMT R0, RZ, 0x7610, R0 ;  /* 0x00007610ff007816 */ /* 0x001fc40000000000 */
[----:B--2---:R-:W-:-:S05]  /*3820*/  LEA R18, P0, R4, R18, 0x1 ;  /* 0x0000001204127211 */ /* 0x004fca00078008ff */
[----:B------:R-:W-:Y:S01]  /*3830*/  IMAD.X R2, R2, 0x1, R49, P0 ;  /* 0x0000000102027824 */ /* 0x000fe200000e0631 */
[----:B------:R-:W-:-:S04]  /*3840*/  ISETP.GE.U32.AND P0, PT, R18, UR4, PT ;  /* 0x0000000412007c0c */ /* 0x000fc8000bf06070 */
[----:B------:R-:W-:-:S13]  /*3850*/  ISETP.GE.U32.AND.EX P0, PT, R2, UR5, PT, P0 ;  /* 0x0000000502007c0c */ /* 0x000fda000bf06100 */
[----:B------:R-:W-:Y:S05]  /*3860*/  @P0 BRA `(.L_x_68) ;  /* 0x0000000400680947 */ /* 0x000fea0003800000 */
[----:B------:R-:W0:Y:S01]  /*3870*/  S2R R12, SR_CTAID.X ;  /* 0x00000000000c7919 */ /* 0x000e220000002500 */
[----:B------:R-:W2:Y:S01]  /*3880*/  LDC.64 R10, c[0x0][0x628] ;  /* 0x00018a00ff0a7b82 */ /* 0x000ea20000000a00 */
[----:B------:R-:W-:Y:S01]  /*3890*/  ULDC UR4, c[0x0][0x150] ;  /* 0x0000540000047ab9 */ /* 0x000fe20000000800 */
[----:B-1-34-:R-:W-:Y:S01]  /*38a0*/  IMAD.MOV.U32 R8, RZ, RZ, R18 ;  /* 0x000000ffff087224 */ /* 0x01afe200078e0012 */
[----:B------:R-:W1:Y:S01]  /*38b0*/  S2R R20, SR_CTAID.Y ;  /* 0x0000000000147919 */ /* 0x000e620000002600 */
[----:B------:R-:W-:-:S04]  /*38c0*/  IMAD.MOV.U32 R9, RZ, RZ, R2 ;  /* 0x000000ffff097224 */ /* 0x000fc800078e0002 */
[----:B------:R-:W3:Y:S08]  /*38d0*/  LDC R21, c[0x0][0x144] ;  /* 0x00005100ff157b82 */ /* 0x000ef00000000800 */
[----:B------:R-:W4:Y:S08]  /*38e0*/  LDC R0, c[0x0][0x630] ;  /* 0x00018c00ff007b82 */ /* 0x000f300000000800 */
[----:B------:R-:W1:Y:S01]  /*38f0*/  LDC.64 R14, c[0x0][0x620] ;  /* 0x00018800ff0e7b82 */ /* 0x000e620000000a00 */
[----:B--2---:R-:W-:-:S04]  /*3900*/  ISETP.NE.U32.AND P0, PT, R10, RZ, PT ;  /* 0x000000ff0a00720c */ /* 0x004fc80003f05070 */
[----:B------:R-:W-:Y:S02]  /*3910*/  ISETP.NE.AND.EX P0, PT, R11, RZ, PT, P0 ;  /* 0x000000ff0b00720c */ /* 0x000fe40003f05300 */
[----:B0-----:R-:W-:-:S05]  /*3920*/  I2FP.F32.U32 R3, R12 ;  /* 0x0000000c00037245 */ /* 0x001fca0000201000 */
[----:B------:R-:W-:-:S04]  /*3930*/  FMUL R3, R3, UR4 ;  /* 0x0000000403037c20 */ /* 0x000fc80008400000 */
[----:B------:R0:W2:Y:S02]  /*3940*/  F2I.U32.TRUNC.NTZ R19, R3 ;  /* 0x0000000300137305 */ /* 0x0000a4000020f000 */
[----:B---34-:R-:W-:Y:S05]  /*3950*/  @!P0 BRA `(.L_x_69) ;  /* 0x0000000000288947 */ /* 0x018fea0003800000 */
        /* <DEDUP_REMOVED lines=10> */
.L_x_69:
[----:B------:R-:W3:Y:S01]  /*3a00*/  LDC.64 R26, c[0x0][0x640] ;  /* 0x00019000ff1a7b82 */ /* 0x000ee20000000a00 */
[-C--:B------:R-:W-:Y:S01]  /*3a10*/  SHF.R.U64 R17, R8, R0.reuse, R9 ;  /* 0x0000000008117219 */ /* 0x080fe20000001209 */
[----:B--2---:R-:W-:Y:S01]  /*3a20*/  IMAD.MOV R7, RZ, RZ, -R19 ;  /* 0x000000ffff077224 */ /* 0x004fe200078e0a13 */
[----:B------:R-:W-:Y:S01]  /*3a30*/  SHF.R.U32.HI R0, RZ, R0, R9 ;  /* 0x00000000ff007219 */ /* 0x000fe20000011609 */
[----:B------:R-:W-:Y:S01]  /*3a40*/  IMAD.MOV.U32 R19, RZ, RZ, R2 ;  /* 0x000000ffff137224 */ /* 0x000fe200078e0002 */
[----:B0-----:R-:W-:Y:S01]  /*3a50*/  IADD3 R3, P0, RZ, -R17, RZ ;  /* 0x80000011ff037210 */ /* 0x001fe20007f1e0ff */
[----:B------:R-:W-:Y:S01]  /*3a60*/  IMAD R22, R21, R7, R12 ;  /* 0x0000000715167224 */ /* 0x000fe200078e020c */
[----:B------:R-:W-:Y:S01]  /*3a70*/  ULDC UR4, c[0x0][0x154] ;  /* 0x0000550000047ab9 */ /* 0x000fe20000000800 */
[----:B------:R-:W0:Y:S01]  /*3a80*/  LDC R6, c[0x0][0x618] ;  /* 0x00018600ff067b82 */ /* 0x000e220000000800 */
[----:B------:R-:W-:Y:S02]  /*3a90*/  IMAD.MOV.U32 R7, RZ, RZ, 0x1 ;  /* 0x00000001ff077424 */ /* 0x000fe400078e00ff */
[----:B------:R-:W-:-:S04]  /*3aa0*/  IMAD.X R5, RZ, RZ, ~R0, P0 ;  /* 0x000000ffff057224 */ /* 0x000fc800000e0e00 */
[-C--:B-1----:R-:W-:Y:S01]  /*3ab0*/  IMAD R0, R5, R14.reuse, RZ ;  /* 0x0000000e05007224 */ /* 0x082fe200078e02ff */
[----:B------:R-:W1:Y:S01]  /*3ac0*/  LDC R8, c[0x0][0x608] ;  /* 0x00018200ff087b82 */ /* 0x000e620000000800 */
[----:B------:R-:W-:-:S04]  /*3ad0*/  IMAD.WIDE.U32 R4, R3, R14, R18 ;  /* 0x0000000e03047225 */ /* 0x000fc800078e0012 */
[----:B------:R-:W-:Y:S01]  /*3ae0*/  IMAD R3, R3, R15, R0 ;  /* 0x0000000f03037224 */ /* 0x000fe200078e0200 */
[----:B------:R-:W-:Y:S02]  /*3af0*/  I2FP.F32.U32 R0, R20 ;  /* 0x0000001400007245 */ /* 0x000fe40000201000 */
[----:B------:R-:W2:Y:S01]  /*3b00*/  LDC R24, c[0x0][0x658] ;  /* 0x00019600ff187b82 */ /* 0x000ea20000000800 */
[----:B------:R-:W-:Y:S01]  /*3b10*/  IMAD.IADD R3, R5, 0x1, R3 ;  /* 0x0000000105037824 */ /* 0x000fe200078e0203 */
[----:B---3--:R-:W-:Y:S01]  /*3b20*/  ISETP.NE.U32.AND P0, PT, R26, RZ, PT ;  /* 0x000000ff1a00720c */ /* 0x008fe20003f05070 */
[----:B------:R-:W-:Y:S01]  /*3b30*/  FMUL R0, R0, UR4 ;  /* 0x0000000400007c20 */ /* 0x000fe20008400000 */
[----:B------:R-:W-:Y:S02]  /*3b40*/  IMAD.MOV.U32 R5, RZ, RZ, -0x1 ;  /* 0xffffffffff057424 */ /* 0x000fe400078e00ff */
[----:B------:R-:W-:Y:S01]  /*3b50*/  ISETP.NE.AND.EX P0, PT, R27, RZ, PT, P0 ;  /* 0x000000ff1b00720c */ /* 0x000fe20003f05300 */
[----:B------:R3:W4:Y:S01]  /*3b60*/  F2I.U32.TRUNC.NTZ R13, R0 ;  /* 0x00000000000d7305 */ /* 0x000722000020f000 */
[----:B------:R-:W3:Y:S01]  /*3b70*/  LDC R15, c[0x0][0x148] ;  /* 0x00005200ff0f7b82 */ /* 0x000ee20000000800 */
[----:B0-----:R-:W-:-:S02]  /*3b80*/  SHF.R.U64 R12, R4, R6, R3 ;  /* 0x00000006040c7219 */ /* 0x001fc40000001203 */
[----:B------:R-:W-:-:S05]  /*3b90*/  SHF.R.U32.HI R3, RZ, R6, R3 ;  /* 0x00000006ff037219 */ /* 0x000fca0000011603 */
[----:B------:R-:W0:Y:S01]  /*3ba0*/  LDC R21, c[0x0][0x600] ;  /* 0x00018000ff157b82 */ /* 0x000e220000000800 */
[-CC-:B-1----:R-:W-:Y:S02]  /*3bb0*/  SHF.R.U64 R10, R12, R8.reuse, R3.reuse ;  /* 0x000000080c0a7219 */ /* 0x182fe40000001203 */
[----:B------:R-:W-:-:S05]  /*3bc0*/  SHF.R.U32.HI R3, RZ, R8, R3 ;  /* 0x00000008ff037219 */ /* 0x000fca0000011603 */
[----:B------:R-:W1:Y:S01]  /*3bd0*/  LDC R25, c[0x0][0x648] ;  /* 0x00019200ff197b82 */ /* 0x000e620000000800 */
[-C--:B--2---:R-:W-:Y:S02]  /*3be0*/  SHF.L.U32 R4, R5, R24.reuse, RZ ;  /* 0x0000001805047219 */ /* 0x084fe400000006ff */
[-CC-:B------:R-:W-:Y:S02]  /*3bf0*/  SHF.R.U64 R14, R10, R24.reuse, R3.reuse ;  /* 0x000000180a0e7219 */ /* 0x180fe40000001203 */
[----:B------:R-:W-:Y:S02]  /*3c00*/  SHF.R.U32.HI R5, RZ, R24, R3 ;  /* 0x00000018ff057219 */ /* 0x000fe40000011603 */
[----:B------:R-:W-:Y:S01]  /*3c10*/  LOP3.LUT R19, RZ, R4, RZ, 0x33, !PT ;  /* 0x00000004ff137212 */ /* 0x000fe200078e33ff */
[----:B------:R-:W2:Y:S01]  /*3c20*/  LDC R28, c[0x0][0x638] ;  /* 0x00018e00ff1c7b82 */ /* 0x000ea20000000800 */
[----:B------:R-:W-:Y:S01]  /*3c30*/  SHF.L.U32 R24, R7, R24, RZ ;  /* 0x0000001807187219 */ /* 0x000fe200000006ff */
[----:B------:R-:W-:-:S06]  /*3c40*/  IMAD.MOV.U32 R4, RZ, RZ, R14 ;  /* 0x000000ffff047224 */ /* 0x000fcc00078e000e */
[----:B------:R-:W0:Y:S01]  /*3c50*/  LDC R29, c[0x0][0x610] ;  /* 0x00018400ff1d7b82 */ /* 0x000e220000000800 */
[----:B----4-:R-:W-:Y:S05]  /*3c60*/  @!P0 BRA `(.L_x_70) ;  /* 0x0000000000288947 */ /* 0x010fea0003800000 */
        /* <DEDUP_REMOVED lines=10> */
.L_x_70:
[----:B------:R-:W-:Y:S01]  /*3d10*/  ISETP.NE.AND P0, PT, R23, 0x1, PT ;  /* 0x000000011700780c */ /* 0x000fe20003f05270 */
[----:B------:R-:W-:Y:S01]  /*3d20*/  IMAD.MOV R13, RZ, RZ, -R13 ;  /* 0x000000ffff0d7224 */ /* 0x000fe200078e0a0d */
[----:B-1-3--:R-:W-:Y:S01]  /*3d30*/  SHF.R.U64 R0, R4, R25, R5 ;  /* 0x0000001904007219 */ /* 0x00afe20000001205 */
[----:B0-----:R-:W-:Y:S01]  /*3d40*/  VIADD R5, R21, 0xffffffff ;  /* 0xffffffff15057836 */ /* 0x001fe20000000000 */
[----:B------:R-:W-:-:S03]  /*3d50*/  LOP3.LUT R19, R10, R19, RZ, 0xc0, !PT ;  /* 0x000000130a137212 */ /* 0x000fc600078ec0ff */
[----:B------:R-:W-:Y:S01]  /*3d60*/  IMAD.MOV R3, RZ, RZ, -R0 ;  /* 0x000000ffff037224 */ /* 0x000fe200078e0a00 */
[----:B------:R-:W-:Y:S01]  /*3d70*/  LOP3.LUT R5, R12, R5, RZ, 0xc0, !PT ;  /* 0x000000050c057212 */ /* 0x000fe200078ec0ff */
[----:B------:R-:W-:Y:S02]  /*3d80*/  IMAD R19, R24, R0, R19 ;  /* 0x0000000018137224 */ /* 0x000fe400078e0213 */
[----:B--2---:R-:W-:Y:S02]  /*3d90*/  IMAD R0, R3, R28, R14 ;  /* 0x0000001c03007224 */ /* 0x004fe400078e020e */
[----:B------:R-:W-:Y:S02]  /*3da0*/  @P0 IMAD R22, R15, R13, R20 ;  /* 0x0000000d0f160224 */ /* 0x000fe400078e0214 */
[----:B------:R-:W-:Y:S02]  /*3db0*/  IMAD R4, R0, R21, R5 ;  /* 0x0000001500047224 */ /* 0x000fe400078e0205 */
[----:B------:R-:W-:-:S02]  /*3dc0*/  IMAD R19, R19, R29, R22 ;  /* 0x0000001d13137224 */ /* 0x000fc400078e0216 */
[----:B------:R-:W-:-:S03]  /*3dd0*/  IMAD.MOV.U32 R3, RZ, RZ, 0x1 ;  /* 0x00000001ff037424 */ /* 0x000fc600078e00ff */
[----:B------:R-:W-:Y:S02]  /*3de0*/  SEL R22, R4, R19, !P0 ;  /* 0x0000001304167207 */ /* 0x000fe40004000000 */
[----:B------:R-:W-:Y:S02]  /*3df0*/  PRMT R0, R3, 0x7610, R0 ;  /* 0x0000761003007816 */ /* 0x000fe40000000000 */
[----:B------:R-:W-:-:S07]  /*3e00*/  SEL R19, R19, R4, !P0 ;  /* 0x0000000413137207 */ /* 0x000fce0004000000 */
.L_x_68:
[----:B------:R-:W-:Y:S02]  /*3e10*/  LOP3.LUT P0, RZ, R0, 0xff, RZ, 0xc0, !PT ;  /* 0x000000ff00ff7812 */ /* 0x000fe4000780c0ff */
[----:B------:R-:W-:-:S11]  /*3e20*/  LOP3.LUT R52, R52, 0x1, RZ, 0x3c, !PT ;  /* 0x0000000134347812 */ /* 0x000fd600078e3cff */
[----:B------:R-:W-:Y:S05]  /*3e30*/  @P0 BRA `(.L_x_71) ;  /* 0xffffffd800c00947 */ /* 0x000fea000383ffff */
[----:B------:R-:W-:Y:S05]  /*3e40*/  EXIT ;  /* 0x000000000000794d */ /* 0x000fea0003800000 */
.L_x_18:
[----:B------:R-:W-:-:S08]  /*3e50*/  ISETP.NE.AND P0, PT, R5, RZ, PT ;  /* 0x000000ff0500720c */ /* 0x000fd00003f05270 */
[----:B0-----:R-:W0:-:S00]  /*3e60*/  USETMAXREG.DEALLOC.CTAPOOL 0x28 ;  /* 0x00000028000079c8 */ /* 0x001e0000080e0500 */
[----:B------:R-:W-:Y:S05]  /*3e70*/  @P0 EXIT ;  /* 0x000000000000094d */ /* 0x000fea0003800000 */
[----:B0-----:R-:W-:Y:S01]  /*3e80*/  LOP3.LUT P0, RZ, R8, 0xff, RZ, 0xc0, !PT ;  /* 0x000000ff08ff7812 */ /* 0x001fe2000780c0ff */
[----:B------:R-:W-:Y:S02]  /*3e90*/  IMAD.MOV.U32 R0, RZ, RZ, 0x1 ;  /* 0x00000001ff007424 */ /* 0x000fe400078e00ff */
[----:B------:R-:W-:-:S10]  /*3ea0*/  IMAD.MOV.U32 R9, RZ, RZ, RZ ;  /* 0x000000ffff097224 */ /* 0x000fd400078e00ff */
[----:B------:R-:W-:Y:S05]  /*3eb0*/  @!P0 BRA `(.L_x_72) ;  /* 0x0000000c00348947 */ /* 0x000fea0003800000 */
[----:B------:R-:W0:Y:S01]  /*3ec0*/  S2R R8, SR_CgaCtaId ;  /* 0x0000000000087919 */ /* 0x000e220000008800 */
[----:B------:R-:W-:Y:S01]  /*3ed0*/  LOP3.LUT P0, RZ, R4, 0x1f, RZ, 0xc0, !PT ;  /* 0x0000001f04ff7812 */ /* 0x000fe2000780c0ff */
[----:B------:R-:W-:Y:S01]  /*3ee0*/  ULDC UR5, c[0x0][0x658] ;  /* 0x0001960000057ab9 */ /* 0x000fe20000000800 */
[----:B------:R-:W-:Y:S01]  /*3ef0*/  UMOV UR6, 0xffffffff ;  /* 0xffffffff00067882 */ /* 0x000fe20000000000 */
[----:B------:R-:W-:Y:S01]  /*3f00*/  BSSY B0, `(.L_x_72) ;  /* 0x00000c8000007945 */ /* 0x000fe20003800000 */
[C---:B------:R-:W-:Y:S01]  /*3f10*/  ISETP.NE.AND P2, PT, R3.reuse, RZ, PT ;  /* 0x000000ff0300720c */ /* 0x040fe20003f45270 */
[----:B------:R-:W-:Y:S01]  /*3f20*/  USHF.L.U32 UR6, UR6, UR5, URZ ;  /* 0x0000000506067299 */ /* 0x000fe2000800063f */
[----:B------:R-:W-:Y:S01]  /*3f30*/  ISETP.NE.OR P0, PT, R3, RZ, !P0 ;  /* 0x000000ff0300720c */ /* 0x000fe20004705670 */
[----:B------:R-:W-:Y:S01]  /*3f40*/  IMAD.MOV.U32 R10, RZ, RZ, 0x1 ;  /* 0x00000001ff0a7424 */ /* 0x000fe200078e00ff */
[----:B------:R-:W-:Y:S01]  /*3f50*/  LOP3.LUT R3, R16, 0x2, RZ, 0xfc, !PT ;  /* 0x0000000210037812 */ /* 0x000fe200078efcff */
[----:B------:R-:W-:Y:S01]  /*3f60*/  IMAD.MOV.U32 R0, RZ, RZ, 0x1 ;  /* 0x00000001ff007424 */ /* 0x000fe200078e00ff */
[----:B------:R-:W-:Y:S01]  /*3f70*/  ULDC UR4, c[0x0][0x600] ;  /* 0x0001800000047ab9 */ /* 0x000fe20000000800 */
[----:B------:R-:W-:Y:S01]  /*3f80*/  IMAD.MOV.U32 R9, RZ, RZ, RZ ;  /* 0x000000ffff097224 */ /* 0x000fe200078e00ff */
[----:B------:R-:W-:Y:S01]  /*3f90*/  UMOV UR7, 0x1 ;  /* 0x0000000100077882 */ /* 0x000fe20000000000 */
[----:B------:R-:W-:-:S02]  /*3fa0*/  UIADD3 UR19, UR40, 0x1, URZ ;  /* 0x0000000128137890 */ /* 0x000fc4000fffe03f */
[----:B------:R-:W-:Y:S02]  /*3fb0*/  UIADD3 UR15, UR4, -0x1, URZ ;  /* 0xffffffff040f7890 */ /* 0x000fe4000fffe03f */
[----:B------:R-:W-:Y:S02]  /*3fc0*/  USHF.L.U32 UR17, UR7, UR5, URZ ;  /* 0x0000000507117299 */ /* 0x000fe4000800063f */
[----:B------:R-:W-:Y:S01]  /*3fd0*/  ULOP3.LUT UR16, URZ, UR6, URZ, 0x33, !UPT ;  /* 0x000000063f107292 */ /* 0x000fe2000f8e333f */
[----:B------:R-:W-:Y:S01]  /*3fe0*/  ULDC.64 UR20, c[0x0][0x198] ;  /* 0x0000660000147ab9 */ /* 0x000fe20000000a00 */
[C---:B0-----:R-:W-:Y:S02]  /*3ff0*/  IMAD.SHL.U32 R12, R8.reuse, 0x10, RZ ;  /* 0x00000010080c7824 */ /* 0x041fe400078e00ff */
[----:B------:R-:W-:-:S03]  /*4000*/  IMAD.SHL.U32 R8, R8, 0x400, RZ ;  /* 0x0000040008087824 */ /* 0x000fc600078e00ff */
[----:B------:R-:W-:Y:S02]  /*4010*/  LOP3.LUT R12, R12, 0x10, RZ, 0xc0, !PT ;  /* 0x000000100c0c7812 */ /* 0x000fe400078ec0ff */
[----:B------:R-:W-:-:S07]  /*4020*/  LOP3.LUT R8, R8, 0x400, RZ, 0xc0, !PT ;  /* 0x0000040008087812 */ /* 0x000fce00078ec0ff */
.L_x_84:
[----:B------:R-:W-:-:S03]  /*4030*/  UMOV UR4, 0xffffffff ;  /* 0xffffffff00047882 */ /* 0x000fc60000000000 */
[----:B------:R-:W-:Y:S05]  /*4040*/  BRA.DIV UR4, `(.L_x_73) ;  /* 0x0000001604e47947 */ /* 0x000fea000b800000 */
[----:B------:R-:W-:-:S13]  /*4050*/  ELECT P6, URZ, PT ;  /* 0x00000000003f782f */ /* 0x000fda00038c0000 */
.L_x_111:
[----:B------:R-:W0:Y:S01]  /*4060*/  LDC R4, c[0x0][0x28c] ;  /* 0x0000a300ff047b82 */ /* 0x000e220000000800 */
[----:B------:R-:W-:Y:S01]  /*4070*/  BSSY B1, `(.L_x_74) ;  /* 0x0000039000017945 */ /* 0x000fe20003800000 */
[----:B0-----:R-:W-:-:S13]  /*4080*/  ISETP.LT.OR P6, PT, R4, 0x1, !P6 ;  /* 0x000000010400780c */ /* 0x001fda00077c1670 */
[----:B------:R-:W-:Y:S05]  /*4090*/  @P6 BRA `(.L_x_75) ;  /* 0x0000000000d86947 */ /* 0x000fea0003800000 */
[----:B------:R-:W-:Y:S02]  /*40a0*/  IMAD R22, R22, 0x20, R12 ;  /* 0x0000002016167824 */ /* 0x000fe400078e020c */
[----:B------:R-:W-:Y:S02]  /*40b0*/  IMAD.SHL.U32 R19, R19, 0x40, RZ ;  /* 0x0000004013137824 */ /* 0x000fe400078e00ff */
[----:B------:R-:W-:Y:S02]  /*40c0*/  IMAD.MOV.U32 R15, RZ, RZ, RZ ;  /* 0x000000ffff0f7224 */ /* 0x000fe400078e00ff */
[----:B------:R-:W-:Y:S02]  /*40d0*/  IMAD.U32 R20, RZ, RZ, UR19 ;  /* 0x00000013ff147e24 */ /* 0x000fe4000f8e00ff */
[----:B------:R-:W-:Y:S02]  /*40e0*/  IMAD.MOV.U32 R4, RZ, RZ, R0 ;  /* 0x000000ffff047224 */ /* 0x000fe400078e0000 */
[----:B------:R-:W-:-:S07]  /*40f0*/  IMAD.MOV.U32 R5, RZ, RZ, R9 ;  /* 0x000000ffff057224 */ /* 0x000fce00078e0009 */
.L_x_79:
[----:B------:R-:W0:Y:S01]  /*4100*/  S2R R7, SR_CgaCtaId ;  /* 0x0000000000077919 */ /* 0x000e220000008800 */
[----:B------:R-:W-:-:S04]  /*4110*/  MOV R6, 0x400 ;  /* 0x0000040000067802 */ /* 0x000fc80000000f00 */
[----:B0-----:R-:W-:Y:S02]  /*4120*/  LEA R14, R7, R6, 0x18 ;  /* 0x00000006070e7211 */ /* 0x001fe400078ec0ff */
[----:B------:R-:W-:Y:S01]  /*4130*/  SHF.L.U32 R6, R4, 0x1f, RZ ;  /* 0x0000001f04067819 */ /* 0x000fe200000006ff */
[----:B------:R-:W0:Y:S02]  /*4140*/  @!P2 LDC R7, c[0x0][0x500] ;  /* 0x00014000ff07ab82 */ /* 0x000e240000000800 */
[----:B------:R-:W-:-:S04]  /*4150*/  IMAD R13, R5, 0x8, R14 ;  /* 0x00000008050d7824 */ /* 0x000fc800078e020e */
[----:B------:R-:W1:Y:S02]  /*4160*/  SYNCS.PHASECHK.TRANS64.TRYWAIT P1, [R13+URZ+0x90], R6 ;  /* 0x000090060d0075a7 */ /* 0x000e64000802017f */
[----:B-1----:R-:W-:Y:S05]  /*4170*/  @!P1 BRA `(.L_x_76) ;  /* 0x0000001400b89947 */ /* 0x002fea0003800000 */
.L_x_112:
[----:B-1----:R-:W-:Y:S01]  /*4180*/  PRMT R6, R3, 0x9910, RZ ;  /* 0x0000991003067816 */ /* 0x002fe200000000ff */
[----:B0-----:R0:W-:Y:S03]  /*4190*/  @!P2 SYNCS.ARRIVE.TRANS64 RZ, [R13+URZ], R7 ;  /* 0x000000070dffa9a7 */ /* 0x0011e6000800003f */
[----:B------:R-:W-:-:S13]  /*41a0*/  ISETP.NE.AND P1, PT, R6, 0x2, PT ;  /* 0x000000020600780c */ /* 0x000fda0003f25270 */
[----:B0-----:R-:W-:Y:S05]  /*41b0*/  @P1 BRA `(.L_x_77) ;  /* 0x0000000000041947 */ /* 0x001fea0003800000 */
[----:B------:R-:W-:Y:S01]  /*41c0*/  BPT.TRAP 0x1 ;  /* 0x000000040000795c */ /* 0x000fe20000300000 */
.L_x_77:
[----:B------:R-:W-:Y:S05]  /*41d0*/  @P0 BRA `(.L_x_78) ;  /* 0x0000000000040947 */ /* 0x000fea0003800000 */
[----:B------:R-:W-:Y:S01]  /*41e0*/  BPT.TRAP 0x1 ;  /* 0x000000040000795c */ /* 0x000fe20000300000 */
.L_x_78:
[----:B------:R-:W-:Y:S01]  /*41f0*/  IMAD R6, R5, 0x800, R8 ;  /* 0x0000080005067824 */ /* 0x000fe200078e0208 */
[----:B------:R-:W-:Y:S01]  /*4200*/  R2UR UR9, R13 ;  /* 0x000000000d0972ca */ /* 0x000fe200000e0000 */
[--C-:B------:R-:W-:Y:S01]  /*4210*/  IMAD R7, R5, 0x2000, R14.reuse ;  /* 0x0000200005077824 */ /* 0x100fe200078e020e */
[----:B------:R-:W-:Y:S01]  /*4220*/  UIADD3 UR4, UP0, UR20, 0xf0, URZ ;  /* 0x000000f014047890 */ /* 0x000fe2000ff1e03f */
[----:B------:R-:W-:Y:S01]  /*4230*/  IMAD R6, R6, 0x2, R14 ;  /* 0x0000000206067824 */ /* 0x000fe200078e020e */
[----:B------:R-:W-:Y:S01]  /*4240*/  R2UR UR11, R19 ;  /* 0x00000000130b72ca */ /* 0x000fe200000e0000 */
[----:B------:R-:W-:Y:S01]  /*4250*/  VIADD R20, R20, 0xffffffff ;  /* 0xffffffff14147836 */ /* 0x000fe20000000000 */
[----:B------:R-:W-:Y:S01]  /*4260*/  R2UR UR5, R7 ;  /* 0x00000000070572ca */ /* 0x000fe200000e0000 */
[----:B------:R-:W-:Y:S01]  /*4270*/  UIADD3 UR22, UP1, UR20, 0x1f0, URZ ;  /* 0x000001f014167890 */ /* 0x000fe2000ff3e03f */
[----:B------:R-:W-:Y:S01]  /*4280*/  R2UR UR8, R6 ;  /* 0x00000000060872ca */ /* 0x000fe200000e0000 */
[----:B------:R-:W-:Y:S01]  /*4290*/  VIADD R5, R5, 0x1 ;  /* 0x0000000105057836 */ /* 0x000fe20000000000 */
[----:B------:R-:W-:Y:S01]  /*42a0*/  R2UR UR10, R15 ;  /* 0x000000000f0a72ca */ /* 0x000fe200000e0000 */
[----:B------:R-:W-:Y:S01]  /*42b0*/  UIADD3.X UR23, URZ, UR21, URZ, UP1, !UPT ;  /* 0x000000153f177290 */ /* 0x000fe20008ffe43f */
[----:B------:R-:W-:Y:S01]  /*42c0*/  R2UR UR12, R17 ;  /* 0x00000000110c72ca */ /* 0x000fe200000e0000 */
[----:B------:R-:W-:Y:S01]  /*42d0*/  UMOV UR6, 0x0 ;  /* 0x0000000000067882 */ /* 0x000fe20000000000 */
[----:B------:R-:W-:Y:S01]  /*42e0*/  R2UR UR18, R22 ;  /* 0x00000000161272ca */ /* 0x000fe200000e0000 */
[----:B------:R-:W-:Y:S01]  /*42f0*/  UMOV UR7, 0x10000000 ;  /* 0x1000000000077882 */ /* 0x000fe20000000000 */
[----:B------:R-:W-:Y:S01]  /*4300*/  ISETP.GT.AND P3, PT, R20, 0x1, PT ;  /* 0x000000011400780c */ /* 0x000fe20003f64270 */
[----:B------:R-:W-:Y:S01]  /*4310*/  UMOV UR24, 0x30000 ;  /* 0x0003000000187882 */ /* 0x000fe20000000000 */
[----:B------:R-:W-:Y:S01]  /*4320*/  ISETP.NE.AND P1, PT, R5, 0x12, PT ;  /* 0x000000120500780c */ /* 0x000fe20003f25270 */
[----:B------:R-:W-:Y:S01]  /*4330*/  UIADD3 UR13, UR5, 0x200, URZ ;  /* 0x00000200050d7890 */ /* 0x000fe2000fffe03f */
[----:B------:R-:W-:Y:S01]  /*4340*/  VIADD R15, R15, 0x40 ;  /* 0x000000400f0f7836 */ /* 0x000fe20000000000 */
[----:B------:R-:W-:Y:S01]  /*4350*/  UIADD3.X UR5, URZ, UR21, URZ, UP0, !UPT ;  /* 0x000000153f057290 */ /* 0x000fe200087fe43f */
[----:B------:R-:W-:Y:S01]  /*4360*/  SEL R7, RZ, 0x1, P1 ;  /* 0x00000001ff077807 */ /* 0x000fe20000800000 */
[----:B------:R-:W-:Y:S01]  /*4370*/  UIADD3 UR14, UR8, 0x24200, URZ ;  /* 0x00024200080e7890 */ /* 0x000fe2000fffe03f */
[----:B------:R-:W-:-:S02]  /*4380*/  SEL R5, R5, RZ, P1 ;  /* 0x000000ff05057207 */ /* 0x000fc40000800000 */
[----:B------:R-:W-:Y:S01]  /*4390*/  UMOV UR8, UR13 ;  /* 0x0000000d00087c82 */ /* 0x000fe20008000000 */
[----:B------:R-:W-:-:S03]  /*43a0*/  LOP3.LUT R4, R4, R7, RZ, 0x3c, !PT ;  /* 0x0000000704047212 */ /* 0x000fc600078e3cff */
[----:B------:R0:W-:Y:S02]  /*43b0*/  UTMALDG.3D [UR8], [UR4], desc[UR6] ;  /* 0x00000608040075b4 */ /* 0x0001e40008011000 */
[----:B0-----:R-:W-:Y:S01]  /*43c0*/  UMOV UR8, UR14 ;  /* 0x0000000e00087c82 */ /* 0x001fe20008000000 */
[----:B------:R-:W-:Y:S02]  /*43d0*/  UMOV UR11, UR18 ;  /* 0x00000012000b7c82 */ /* 0x000fe40008000000 */
[----:B------:R0:W-:Y:S02]  /*43e0*/  UTMALDG.3D.MULTICAST [UR8], [UR22], UR24, desc[UR6] ;  /* 0x00000608160073b4 */ /* 0x0001e40008011818 */
[----:B0-----:R-:W-:Y:S05]  /*43f0*/  @P3 BRA `(.L_x_79) ;  /* 0xfffffffc00403947 */ /* 0x001fea000383ffff */
.L_x_75:
[----:B------:R-:W-:Y:S05]  /*4400*/  BSYNC B1 ;  /* 0x0000000000017941 */ /* 0x000fea0003800000 */
.L_x_74:
[----:B------:R-:W2:Y:S01]  /*4410*/  LDL.64 R24, [R1] ;  /* 0x0000000001187983 */ /* 0x000ea20000100a00 */
[----:B------:R-:W-:Y:S01]  /*4420*/  LOP3.LUT P4, RZ, R10, 0xff, RZ, 0xc0, !PT ;  /* 0x000000ff0aff7812 */ /* 0x000fe2000788c0ff */
[----:B------:R-:W-:Y:S01]  /*4430*/  VIADD R6, R9, UR40 ;  /* 0x0000002809067c36 */ /* 0x000fe20008000000 */
[----:B------:R-:W-:Y:S01]  /*4440*/  ULDC.64 UR4, c[0x0][0x650] ;  /* 0x0001940000047ab9 */ /* 0x000fe20000000a00 */
[----:B------:R-:W-:Y:S01]  /*4450*/  IMAD.U32 R9, RZ, RZ, UR40 ;  /* 0x00000028ff097e24 */ /* 0x000fe2000f8e00ff */
[----:B------:R-:W-:Y:S01]  /*4460*/  UISETP.GE.U32.AND UP0, UPT, UR40, 0x12, UPT ;  /* 0x000000122800788c */ /* 0x000fe2000bf06070 */
[----:B------:R-:W-:Y:S01]  /*4470*/  BSSY B1, `(.L_x_80) ;  /* 0x000006e000017945 */ /* 0x000fe20003800000 */
[----:B------:R-:W-:Y:S01]  /*4480*/  ISETP.GT.U32.AND P1, PT, R6, 0x11, PT ;  /* 0x000000110600780c */ /* 0x000fe20003f24070 */
[----:B------:R-:W-:Y:S01]  /*4490*/  IMAD.MOV.U32 R19, RZ, RZ, -0x1 ;  /* 0xffffffffff137424 */ /* 0x000fe200078e00ff */
[----:B------:R-:W-:Y:S01]  /*44a0*/  PRMT R10, RZ, 0x7610, R10 ;  /* 0x00007610ff0a7816 */ /* 0x000fe2000000000a */
[----:B------:R-:W-:Y:S01]  /*44b0*/  IMAD.MOV.U32 R22, RZ, RZ, -0x1 ;  /* 0xffffffffff167424 */ /* 0x000fe200078e00ff */
[----:B------:R-:W-:Y:S01]  /*44c0*/  ISETP.LT.U32.AND P1, PT, R9, 0x12, P1 ;  /* 0x000000120900780c */ /* 0x000fe20000f21070 */
[----:B------:R-:W-:Y:S01]  /*44d0*/  IMAD.MOV.U32 R17, RZ, RZ, -0x1 ;  /* 0xffffffffff117424 */ /* 0x000fe200078e00ff */
[----:B------:R-:W-:Y:S01]  /*44e0*/  PLOP3.LUT P3, PT, PT, PT, UP0, 0x80, 0x0 ;  /* 0x000000000000781c */ /* 0x000fe20003f6f008 */
[----:B------:R-:W0:Y:S01]  /*44f0*/  @P4 S2R R5, SR_CgaCtaId ;  /* 0x0000000000054919 */ /* 0x000e220000008800 */
[----:B------:R-:W-:-:S04]  /*4500*/  @P4 MOV R4, 0x400 ;  /* 0x0000040000044802 */ /* 0x000fc80000000f00 */
[----:B0-----:R-:W-:Y:S01]  /*4510*/  @P4 LEA R7, R5, R4, 0x18 ;  /* 0x0000000405074211 */ /* 0x001fe200078ec0ff */
[----:B------:R-:W-:-:S03]  /*4520*/  IMAD.WIDE.U32 R4, R6, 0x38e38e39, RZ ;  /* 0x38e38e3906047825 */ /* 0x000fc600078e00ff */
[----:B------:R0:W-:Y:S01]  /*4530*/  @P4 SYNCS.ARRIVE.TRANS64.A1T0 RZ, [R7+URZ+0x158], RZ ;  /* 0x000158ff07ff49a7 */ /* 0x0001e2000810003f */
[----:B------:R-:W-:Y:S02]  /*4540*/  PRMT R4, RZ, 0x7610, R4 ;  /* 0x00007610ff047816 */ /* 0x000fe40000000004 */
[----:B0-----:R-:W-:Y:S02]  /*4550*/  SHF.R.U32.HI R7, RZ, 0x2, R5 ;  /* 0x00000002ff077819 */ /* 0x001fe40000011605 */
[----:B------:R-:W-:-:S03]  /*4560*/  SEL R5, RZ, 0x1, !P1 ;  /* 0x00000001ff057807 */ /* 0x000fc60004800000 */
[----:B------:R-:W-:Y:S01]  /*4570*/  IMAD R9, R7, -0x12, R6 ;  /* 0xffffffee07097824 */ /* 0x000fe200078e0206 */
[----:B------:R-:W-:-:S04]  /*4580*/  LOP3.LUT R0, R0, R5, RZ, 0x3c, !PT ;  /* 0x0000000500007212 */ /* 0x000fc800078e3cff */
[----:B------:R-:W-:Y:S02]  /*4590*/  @P3 LOP3.LUT R0, R0, 0x1, R7, 0x78, !PT ;  /* 0x0000000100003812 */ /* 0x000fe400078e7807 */
[----:B--2---:R-:W-:-:S04]  /*45a0*/  IADD3 R18, P4, R18, R24, RZ ;  /* 0x0000001812127210 */ /* 0x004fc80007f9e0ff */
[----:B------:R-:W-:Y:S01]  /*45b0*/  ISETP.GE.U32.AND P1, PT, R18, UR4, PT ;  /* 0x0000000412007c0c */ /* 0x000fe2000bf26070 */
[----:B------:R-:W-:-:S05]  /*45c0*/  IMAD.X R2, R2, 0x1, R11, P4 ;  /* 0x0000000102027824 */ /* 0x000fca00020e060b */
[----:B------:R-:W-:-:S13]  /*45d0*/  ISETP.GE.U32.AND.EX P1, PT, R2, UR5, PT, P1 ;  /* 0x0000000502007c0c */ /* 0x000fda000bf26110 */
[----:B------:R-:W-:Y:S05]  /*45e0*/  @P1 BRA `(.L_x_81) ;  /* 0x0000000400581947 */ /* 0x000fea0003800000 */
[----:B------:R-:W0:Y:S01]  /*45f0*/  S2R R13, SR_CTAID.X ;  /* 0x00000000000d7919 */ /* 0x000e220000002500 */
[----:B------:R-:W-:Y:S01]  /*4600*/  ULDC.64 UR4, c[0x0][0x628] ;  /* 0x00018a0000047ab9 */ /* 0x000fe20000000a00 */
[----:B------:R-:W-:Y:S01]  /*4610*/  ULDC UR7, c[0x0][0x630] ;  /* 0x00018c0000077ab9 */ /* 0x000fe20000000800 */
[----:B------:R-:W-:Y:S01]  /*4620*/  ISETP.NE.U32.AND P1, PT, RZ, UR4, PT ;  /* 0x00000004ff007c0c */ /* 0x000fe2000bf25070 */
[----:B------:R-:W1:Y:S01]  /*4630*/  S2R R14, SR_CTAID.Y ;  /* 0x00000000000e7919 */ /* 0x000e620000002600 */
[----:B------:R-:W-:Y:S01]  /*4640*/  ULDC UR8, c[0x0][0x150] ;  /* 0x0000540000087ab9 */ /* 0x000fe20000000800 */
[----:B------:R-:W-:Y:S01]  /*4650*/  IMAD.MOV.U32 R4, RZ, RZ, R18 ;  /* 0x000000ffff047224 */ /* 0x000fe200078e0012 */
[----:B------:R-:W-:Y:S01]  /*4660*/  ISETP.NE.AND.EX P1, PT, RZ, UR5, PT, P1 ;  /* 0x00000005ff007c0c */ /* 0x000fe2000bf25310 */
[----:B------:R-:W-:Y:S01]  /*4670*/  IMAD.MOV.U32 R5, RZ, RZ, R2 ;  /* 0x000000ffff057224 */ /* 0x000fe200078e0002 */
[----:B0-----:R-:W-:-:S11]  /*4680*/  I2FP.F32.U32 R19, R13 ;  /* 0x0000000d00137245 */ /* 0x001fd60000201000 */
[----:B------:R-:W-:Y:S05]  /*4690*/  @!P1 BRA `(.L_x_82) ;  /* 0x0000000000289947 */ /* 0x000fea0003800000 */
[----:B------:R-:W-:Y:S02]  /*46a0*/  ULDC UR6, c[0x0][0x634] ;  /* 0x00018d0000067ab9 */ /* 0x000fe40000000800 */
[----:B------:R-:W-:-:S05]  /*46b0*/  IADD3 R5, P1, R18, UR6, RZ ;  /* 0x0000000612057c10 */ /* 0x000fca000ff3e0ff */
[----:B------:R-:W-:-:S04]  /*46c0*/  IMAD.X R15, RZ, RZ, R2, P1 ;  /* 0x000000ffff0f7224 */ /* 0x000fc800008e0602 */
[----:B------:R-:W-:-:S04]  /*46d0*/  IMAD.WIDE.U32 R6, R15, UR4, RZ ;  /* 0x000000040f067c25 */ /* 0x000fc8000f8e00ff */
[----:B------:R-:W-:-:S04]  /*46e0*/  IMAD.WIDE.U32 R6, P1, R5, UR5, R6 ;  /* 0x0000000505067c25 */ /* 0x000fc8000f820006 */
[----:B------:R-:W-:-:S04]  /*46f0*/  IMAD.WIDE.U32 R4, R5, UR4, RZ ;  /* 0x0000000405047c25 */ /* 0x000fc8000f8e00ff */
[----:B------:R-:W-:Y:S01]  /*4700*/  IMAD.MOV.U32 R4, RZ, RZ, R7 ;  /* 0x000000ffff047224 */ /* 0x000fe200078e0007 */
[----:B------:R-:W-:Y:S01]  /*4710*/  IADD3 RZ, P3, R5, R6, RZ ;  /* 0x0000000605ff7210 */ /* 0x000fe20007f7e0ff */
[----:B------:R-:W-:-:S04]  /*4720*/  IMAD.X R5, RZ, RZ, RZ, P1 ;  /* 0x000000ffff057224 */ /* 0x000fc800008e06ff */
[----:B------:R-:W-:-:S08]  /*4730*/  IMAD.WIDE.U32.X R4, R15, UR5, R4, P3 ;  /* 0x000000050f047c25 */ /* 0x000fd000098e0404 */
.L_x_82:
[--C-:B------:R-:W-:Y:S01]  /*4740*/  SHF.R.U64 R17, R4, UR7, R5.reuse ;  /* 0x0000000704117c19 */ /* 0x100fe20008001205 */
[----:B------:R-:W-:Y:S01]  /*4750*/  FMUL R19, R19, UR8 ;  /* 0x0000000813137c20 */ /* 0x000fe20008400000 */
[----:B------:R-:W-:Y:S01]  /*4760*/  SHF.R.U32.HI R4, RZ, UR7, R5 ;  /* 0x00000007ff047c19 */ /* 0x000fe20008011605 */
[----:B------:R-:W0:Y:S01]  /*4770*/  LDC R6, c[0x0][0x144] ;  /* 0x00005100ff067b82 */ /* 0x000e220000000800 */
[----:B------:R-:W-:Y:S01]  /*4780*/  IADD3 R15, P1, RZ, -R17, RZ ;  /* 0x80000011ff0f7210 */ /* 0x000fe20007f3e0ff */
[----:B------:R-:W-:Y:S01]  /*4790*/  ULDC.64 UR4, c[0x0][0x620] ;  /* 0x0001880000047ab9 */ /* 0x000fe20000000a00 */
[----:B-1----:R-:W-:Y:S01]  /*47a0*/  I2FP.F32.U32 R5, R14 ;  /* 0x0000000e00057245 */ /* 0x002fe20000201000 */
[----:B------:R-:W-:Y:S01]  /*47b0*/  ULDC UR6, c[0x0][0x154] ;  /* 0x0000550000067ab9 */ /* 0x000fe20000000800 */
[----:B------:R-:W1:Y:S01]  /*47c0*/  F2I.U32.TRUNC.NTZ R19, R19 ;  /* 0x0000001300137305 */ /* 0x000e62000020f000 */
[----:B------:R-:W-:Y:S01]  /*47d0*/  IMAD.X R4, RZ, RZ, ~R4, P1 ;  /* 0x000000ffff047224 */ /* 0x000fe200008e0e04 */
[----:B------:R-:W-:Y:S01]  /*47e0*/  ISETP.NE.AND P4, PT, R23, 0x1, PT ;  /* 0x000000011700780c */ /* 0x000fe20003f85270 */
[----:B------:R-:W-:Y:S01]  /*47f0*/  FMUL R20, R5, UR6 ;  /* 0x0000000605147c20 */ /* 0x000fe20008400000 */
[----:B------:R-:W2:Y:S01]  /*4800*/  LDC R21, c[0x0][0x148] ;  /* 0x00005200ff157b82 */ /* 0x000ea20000000800 */
[----:B------:R-:W-:Y:S01]  /*4810*/  IMAD R4, R4, UR4, RZ ;  /* 0x0000000404047c24 */ /* 0x000fe2000f8e02ff */
[----:B------:R-:W-:Y:S01]  /*4820*/  ULDC.64 UR6, c[0x0][0x640] ;  /* 0x0001900000067ab9 */ /* 0x000fe20000000a00 */
[----:B------:R-:W-:Y:S01]  /*4830*/  IMAD.MOV.U32 R5, RZ, RZ, R2 ;  /* 0x000000ffff057224 */ /* 0x000fe200078e0002 */
[----:B------:R-:W-:Y:S01]  /*4840*/  ISETP.NE.U32.AND P1, PT, RZ, UR6, PT ;  /* 0x00000006ff007c0c */ /* 0x000fe2000bf25070 */
[----:B------:R-:W-:Y:S01]  /*4850*/  IMAD R7, R15, UR5, R4 ;  /* 0x000000050f077c24 */ /* 0x000fe2000f8e0204 */
[----:B------:R-:W3:Y:S01]  /*4860*/  F2I.U32.TRUNC.NTZ R20, R20 ;  /* 0x0000001400147305 */ /* 0x000ee2000020f000 */
[----:B------:R-:W-:Y:S01]  /*4870*/  IMAD.MOV.U32 R4, RZ, RZ, R18 ;  /* 0x000000ffff047224 */ /* 0x000fe200078e0012 */
[----:B------:R-:W-:-:S03]  /*4880*/  ISETP.NE.AND.EX P1, PT, RZ, UR7, PT, P1 ;  /* 0x00000007ff007c0c */ /* 0x000fc6000bf25310 */
[----:B------:R-:W-:Y:S01]  /*4890*/  IMAD.WIDE.U32 R4, R15, UR4, R4 ;  /* 0x000000040f047c25 */ /* 0x000fe2000f8e0004 */
[----:B------:R-:W-:-:S03]  /*48a0*/  ULDC UR4, c[0x0][0x618] ;  /* 0x0001860000047ab9 */ /* 0x000fc60000000800 */
[----:B------:R-:W-:Y:S02]  /*48b0*/  IMAD.IADD R5, R5, 0x1, R7 ;  /* 0x0000000105057824 */ /* 0x000fe400078e0207 */
[----:B-1----:R-:W-:-:S03]  /*48c0*/  IMAD.MOV R19, RZ, RZ, -R19 ;  /* 0x000000ffff137224 */ /* 0x002fc600078e0a13 */
[----:B------:R-:W-:Y:S01]  /*48d0*/  SHF.R.U64 R15, R4, UR4, R5 ;  /* 0x00000004040f7c19 */ /* 0x000fe20008001205 */
[----:B0-----:R-:W-:Y:S01]  /*48e0*/  IMAD R13, R6, R19, R13 ;  /* 0x00000013060d7224 */ /* 0x001fe200078e020d */
[----:B------:R-:W-:Y:S01]  /*48f0*/  SHF.R.U32.HI R4, RZ, UR4, R5 ;  /* 0x00000004ff047c19 */ /* 0x000fe20008011605 */
[----:B------:R-:W-:Y:S01]  /*4900*/  ULDC UR4, c[0x0][0x608] ;  /* 0x0001820000047ab9 */ /* 0x000fe20000000800 */
[----:B---3--:R-:W-:Y:S02]  /*4910*/  IMAD.MOV R6, RZ, RZ, -R20 ;  /* 0x000000ffff067224 */ /* 0x008fe400078e0a14 */
[--C-:B------:R-:W-:Y:S02]  /*4920*/  SHF.R.U64 R20, R15, UR4, R4.reuse ;  /* 0x000000040f147c19 */ /* 0x100fe40008001204 */
[----:B------:R-:W-:Y:S01]  /*4930*/  SHF.R.U32.HI R5, RZ, UR4, R4 ;  /* 0x00000004ff057c19 */ /* 0x000fe20008011604 */
[----:B------:R-:W-:Y:S01]  /*4940*/  ULDC UR4, c[0x0][0x658] ;  /* 0x0001960000047ab9 */ /* 0x000fe20000000800 */
[----:B--2---:R-:W-:-:S02]  /*4950*/  @P4 IMAD R13, R21, R6, R14 ;  /* 0x00000006150d4224 */ /* 0x004fc400078e020e */
[--C-:B------:R-:W-:Y:S02]  /*4960*/  SHF.R.U64 R14, R20, UR4, R5.reuse ;  /* 0x00000004140e7c19 */ /* 0x100fe40008001205 */
[----:B------:R-:W-:-:S03]  /*4970*/  SHF.R.U32.HI R19, RZ, UR4, R5 ;  /* 0x00000004ff137c19 */ /* 0x000fc60008011605 */
[----:B------:R-:W-:Y:S02]  /*4980*/  IMAD.MOV.U32 R6, RZ, RZ, R14 ;  /* 0x000000ffff067224 */ /* 0x000fe400078e000e */
[----:B------:R-:W-:Y:S01]  /*4990*/  IMAD.MOV.U32 R5, RZ, RZ, R19 ;  /* 0x000000ffff057224 */ /* 0x000fe200078e0013 */
[----:B------:R-:W-:Y:S06]  /*49a0*/  @!P1 BRA `(.L_x_83) ;  /* 0x00000000002c9947 */ /* 0x000fec0003800000 */
        /* <DEDUP_REMOVED lines=9> */
[----:B------:R-:W-:-:S04]  /*4a40*/  IMAD.WIDE.U32.X R4, R19, UR7, R4, P3 ;  /* 0x0000000713047c25 */ /* 0x000fc800098e0404 */
[----:B------:R-:W-:-:S07]  /*4a50*/  IMAD.MOV.U32 R6, RZ, RZ, R4 ;  /* 0x000000ffff067224 */ /* 0x000fce00078e0004 */
.L_x_83:
[----:B------:R-:W-:Y:S01]  /*4a60*/  ULDC UR4, c[0x0][0x648] ;  /* 0x0001920000047ab9 */ /* 0x000fe20000000800 */
[----:B------:R-:W-:Y:S01]  /*4a70*/  LOP3.LUT R4, R20, UR16, RZ, 0xc0, !PT ;  /* 0x0000001014047c12 */ /* 0x000fe2000f8ec0ff */
[----:B------:R-:W-:Y:S01]  /*4a80*/  ULDC UR5, c[0x0][0x610] ;  /* 0x0001840000057ab9 */ /* 0x000fe20000000800 */
[----:B------:R-:W-:Y:S01]  /*4a90*/  SHF.R.U64 R5, R6, UR4, R5 ;  /* 0x0000000406057c19 */ /* 0x000fe20008001205 */
[----:B------:R-:W-:Y:S01]  /*4aa0*/  ULDC UR4, c[0x0][0x638] ;  /* 0x00018e0000047ab9 */ /* 0x000fe20000000800 */
[----:B------:R-:W-:-:S03]  /*4ab0*/  LOP3.LUT R15, R15, UR15, RZ, 0xc0, !PT ;  /* 0x0000000f0f0f7c12 */ /* 0x000fc6000f8ec0ff */
[----:B------:R-:W-:Y:S02]  /*4ac0*/  IMAD.MOV R7, RZ, RZ, -R5 ;  /* 0x000000ffff077224 */ /* 0x000fe400078e0a05 */
[----:B------:R-:W-:Y:S02]  /*4ad0*/  IMAD R4, R5, UR17, R4 ;  /* 0x0000001105047c24 */ /* 0x000fe4000f8e0204 */
[----:B------:R-:W-:Y:S01]  /*4ae0*/  IMAD R14, R7, UR4, R14 ;  /* 0x00000004070e7c24 */ /* 0x000fe2000f8e020e */
[----:B------:R-:W-:Y:S01]  /*4af0*/  ULDC UR4, c[0x0][0x600] ;  /* 0x0001800000047ab9 */ /* 0x000fe20000000800 */
[----:B------:R-:W-:Y:S02]  /*4b00*/  IMAD R13, R4, UR5, R13 ;  /* 0x00000005040d7c24 */ /* 0x000fe4000f8e020d */
[----:B------:R-:W-:Y:S02]  /*4b10*/  IMAD R14, R14, UR4, R15 ;  /* 0x000000040e0e7c24 */ /* 0x000fe4000f8e020f */
[----:B------:R-:W-:-:S03]  /*4b20*/  IMAD.MOV.U32 R4, RZ, RZ, 0x1 ;  /* 0x00000001ff047424 */ /* 0x000fc600078e00ff */
[----:B------:R-:W-:Y:S02]  /*4b30*/  SEL R22, R14, R13, !P4 ;  /* 0x0000000d0e167207 */ /* 0x000fe40006000000 */
[----:B------:R-:W-:-:S07]  /*4b40*/  SEL R19, R13, R14, !P4 ;  /* 0x0000000e0d137207 */ /* 0x000fce0006000000 */
.L_x_81:
[----:B------:R-:W-:Y:S05]  /*4b50*/  BSYNC B1 ;  /* 0x0000000000017941 */ /* 0x000fea0003800000 */
.L_x_80:
[----:B------:R-:W-:-:S13]  /*4b60*/  LOP3.LUT P1, RZ, R4, 0xff, RZ, 0xc0, !PT ;  /* 0x000000ff04ff7812 */ /* 0x000fda000782c0ff */
[----:B------:R-:W-:Y:S05]  /*4b70*/  @P1 BRA `(.L_x_84) ;  /* 0xfffffff4002c1947 */ /* 0x000fea000383ffff */
[----:B------:R-:W-:Y:S05]  /*4b80*/  BSYNC B0 ;  /* 0x0000000000007941 */ /* 0x000fea0003800000 */
.L_x_72:
[----:B------:R-:W-:-:S03]  /*4b90*/  UMOV UR4, 0xffffffff ;  /* 0xffffffff00047882 */ /* 0x000fc60000000000 */
[----:B------:R-:W-:Y:S05]  /*4ba0*/  BRA.DIV UR4, `(.L_x_85) ;  /* 0x0000000e04407947 */ /* 0x000fea000b800000 */
[----:B------:R-:W-:-:S13]  /*4bb0*/  ELECT P6, URZ, PT ;  /* 0x00000000003f782f */ /* 0x000fda00038c0000 */
.L_x_115:
[----:B------:R-:W-:Y:S04]  /*4bc0*/  BSSY B0, `(.L_x_86) ;  /* 0x00000a9000007945 */ /* 0x000fe80003800000 */
[----:B------:R-:W-:Y:S05]  /*4bd0*/  @!P6 BRA `(.L_x_87) ;  /* 0x00000008009ce947 */ /* 0x000fea0003800000 */
[----:B------:R-:W-:-:S04]  /*4be0*/  LOP3.LUT R16, R16, 0x2, RZ, 0xfc, !PT ;  /* 0x0000000210107812 */ /* 0x000fc800078efcff */
[----:B------:R-:W-:-:S13]  /*4bf0*/  ISETP.NE.AND P0, PT, R16, 0x3, PT ;  /* 0x000000031000780c */ /* 0x000fda0003f05270 */
[----:B------:R-:W-:Y:S05]  /*4c00*/  @!P0 BRA `(.L_x_88) ;  /* 0x0000000000048947 */ /* 0x000fea0003800000 */
[----:B------:R-:W-:Y:S01]  /*4c10*/  BPT.TRAP 0x1 ;  /* 0x000000040000795c */ /* 0x000fe20000300000 */
.L_x_88:
[----:B------:R-:W0:Y:S01]  /*4c20*/  S2R R3, SR_CgaCtaId ;  /* 0x0000000000037919 */ /* 0x000e220000008800 */
[----:B------:R-:W-:Y:S02]  /*4c30*/  MOV R2, 0x400 ;  /* 0x0000040000027802 */ /* 0x000fe40000000f00 */
[----:B------:R-:W-:Y:S02]  /*4c40*/  SHF.L.U32 R4, R0, 0x1f, RZ ;  /* 0x0000001f00047819 */ /* 0x000fe400000006ff */
[----:B0-----:R-:W-:-:S05]  /*4c50*/  LEA R2, R3, R2, 0x18 ;  /* 0x0000000203027211 */ /* 0x001fca00078ec0ff */
[----:B------:R-:W-:-:S04]  /*4c60*/  VIADD R2, R2, 0x90 ;  /* 0x0000009002027836 */ /* 0x000fc80000000000 */
[C---:B------:R-:W-:Y:S02]  /*4c70*/  IMAD R7, R9.reuse, 0x8, R2 ;  /* 0x0000000809077824 */ /* 0x040fe400078e0202 */
[----:B------:R-:W-:Y:S02]  /*4c80*/  VIADD R9, R9, 0x1 ;  /* 0x0000000109097836 */ /* 0x000fe40000000000 */
[----:B------:R-:W0:Y:S03]  /*4c90*/  SYNCS.PHASECHK.TRANS64.TRYWAIT P0, [R7+URZ], R4 ;  /* 0x00000004070075a7 */ /* 0x000e26000800017f */
[----:B------:R-:W-:-:S04]  /*4ca0*/  ISETP.NE.AND P1, PT, R9, 0x12, PT ;  /* 0x000000120900780c */ /* 0x000fc80003f25270 */
[----:B------:R-:W-:Y:S02]  /*4cb0*/  SEL R3, RZ, 0x1, P1 ;  /* 0x00000001ff037807 */ /* 0x000fe40000800000 */
[----:B------:R-:W-:Y:S02]  /*4cc0*/  SEL R9, R9, RZ, P1 ;  /* 0x000000ff09097207 */ /* 0x000fe40000800000 */
[----:B------:R-:W-:-:S03]  /*4cd0*/  LOP3.LUT R6, R0, R3, RZ, 0x3c, !PT ;  /* 0x0000000300067212 */ /* 0x000fc600078e3cff */
[----:B------:R-:W-:Y:S01]  /*4ce0*/  IMAD R8, R9, 0x8, R2 ;  /* 0x0000000809087824 */ /* 0x000fe200078e0202 */
[----:B------:R-:W-:Y:S01]  /*4cf0*/  SHF.L.U32 R5, R6, 0x1f, RZ ;  /* 0x0000001f06057819 */ /* 0x000fe200000006ff */
[----:B0-----:R-:W-:Y:S06]  /*4d00*/  @!P0 BRA `(.L_x_89) ;  /* 0x0000000c00088947 */ /* 0x001fec0003800000 */
.L_x_116:
[----:B------:R-:W1:Y:S01]  /*4d10*/  SYNCS.PHASECHK.TRANS64.TRYWAIT P0, [R8+URZ], R5 ;  /* 0x00000005080075a7 */ /* 0x000e62000800017f */
[----:B------:R-:W-:-:S05]  /*4d20*/  VIADD R0, R9, 0x1 ;  /* 0x0000000109007836 */ /* 0x000fca0000000000 */
[----:B------:R-:W-:-:S04]  /*4d30*/  ISETP.NE.AND P1, PT, R0, 0x12, PT ;  /* 0x000000120000780c */ /* 0x000fc80003f25270 */
[----:B------:R-:W-:Y:S02]  /*4d40*/  SEL R3, RZ, 0x1, P1 ;  /* 0x00000001ff037807 */ /* 0x000fe40000800000 */
[----:B0-----:R-:W-:Y:S02]  /*4d50*/  SEL R7, R0, RZ, P1 ;  /* 0x000000ff00077207 */ /* 0x001fe40000800000 */
[----:B------:R-:W-:-:S03]  /*4d60*/  LOP3.LUT R6, R6, R3, RZ, 0x3c, !PT ;  /* 0x0000000306067212 */ /* 0x000fc600078e3cff */
[----:B------:R-:W-:Y:S01]  /*4d70*/  IMAD R9, R7, 0x8, R2 ;  /* 0x0000000807097824 */ /* 0x000fe200078e0202 */
[----:B------:R-:W-:Y:S01]  /*4d80*/  SHF.L.U32 R4, R6, 0x1f, RZ ;  /* 0x0000001f06047819 */ /* 0x000fe200000006ff */
[----:B-1----:R-:W-:Y:S06]  /*4d90*/  @!P0 BRA `(.L_x_90) ;  /* 0x0000000800f88947 */ /* 0x002fec0003800000 */
.L_x_117:
[----:B------:R-:W1:Y:S01]  /*4da0*/  SYNCS.PHASECHK.TRANS64.TRYWAIT P0, [R9+URZ], R4 ;  /* 0x00000004090075a7 */ /* 0x000e62000800017f */
[----:B------:R-:W-:-:S05]  /*4db0*/  VIADD R0, R7, 0x1 ;  /* 0x0000000107007836 */ /* 0x000fca0000000000 */
[----:B------:R-:W-:-:S04]  /*4dc0*/  ISETP.NE.AND P1, PT, R0, 0x12, PT ;  /* 0x000000120000780c */ /* 0x000fc80003f25270 */
[----:B------:R-:W-:Y:S02]  /*4dd0*/  SEL R3, RZ, 0x1, P1 ;  /* 0x00000001ff037807 */ /* 0x000fe40000800000 */
[----:B------:R-:W-:Y:S02]  /*4de0*/  SEL R7, R0, RZ, P1 ;  /* 0x000000ff00077207 */ /* 0x000fe40000800000 */
[----:B------:R-:W-:-:S03]  /*4df0*/  LOP3.LUT R6, R6, R3, RZ, 0x3c, !PT ;  /* 0x0000000306067212 */ /* 0x000fc600078e3cff */
[----:B0-----:R-:W-:Y:S01]  /*4e00*/  IMAD R8, R7, 0x8, R2 ;  /* 0x0000000807087824 */ /* 0x001fe200078e0202 */
[----:B------:R-:W-:Y:S01]  /*4e10*/  SHF.L.U32 R5, R6, 0x1f, RZ ;  /* 0x0000001f06057819 */ /* 0x000fe200000006ff */
[----:B-1----:R-:W-:Y:S06]  /*4e20*/  @!P0 BRA `(.L_x_91) ;  /* 0x0000000800e88947 */ /* 0x002fec0003800000 */
.L_x_118:
        /* <DEDUP_REMOVED lines=9> */
.L_x_119:
        /* <DEDUP_REMOVED lines=9> */
.L_x_120:
        /* <DEDUP_REMOVED lines=9> */
.L_x_121:
        /* <DEDUP_REMOVED lines=9> */
.L_x_122:
        /* <DEDUP_REMOVED lines=9> */
.L_x_123:
        /* <DEDUP_REMOVED lines=9> */
.L_x_124:
        /* <DEDUP_REMOVED lines=9> */
.L_x_125:
        /* <DEDUP_REMOVED lines=9> */
.L_x_126:
        /* <DEDUP_REMOVED lines=9> */
.L_x_127:
        /* <DEDUP_REMOVED lines=9> */
.L_x_128:
        /* <DEDUP_REMOVED lines=9> */
.L_x_129:
        /* <DEDUP_REMOVED lines=9> */
.L_x_130:
[----:B------:R-:W1:Y:S01]  /*54f0*/  SYNCS.PHASECHK.TRANS64.TRYWAIT P0, [R8+URZ], R5 ;  /* 0x00000005080075a7 */ /* 0x000e62000800017f */
[----:B------:R-:W-:-:S05]  /*5500*/  VIADD R0, R7, 0x1 ;  /* 0x0000000107007836 */ /* 0x000fca0000000000 */
[----:B------:R-:W-:-:S04]  /*5510*/  ISETP.NE.AND P1, PT, R0, 0x12, PT ;  /* 0x000000120000780c */ /* 0x000fc80003f25270 */
[----:B------:R-:W-:Y:S02]  /*5520*/  SEL R3, RZ, 0x1, P1 ;  /* 0x00000001ff037807 */ /* 0x000fe40000800000 */
[----:B------:R-:W-:Y:S02]  /*5530*/  SEL R7, R0, RZ, P1 ;  /* 0x000000ff00077207 */ /* 0x000fe40000800000 */
[----:B0-----:R-:W-:-:S03]  /*5540*/  LOP3.LUT R9, R6, R3, RZ, 0x3c, !PT ;  /* 0x0000000306097212 */ /* 0x001fc600078e3cff */
[----:B------:R-:W-:Y:S01]  /*5550*/  IMAD R11, R7, 0x8, R2 ;  /* 0x00000008070b7824 */ /* 0x000fe200078e0202 */
[----:B------:R-:W-:Y:S01]  /*5560*/  SHF.L.U32 R6, R9, 0x1f, RZ ;  /* 0x0000001f09067819 */ /* 0x000fe200000006ff */
[----:B-1----:R-:W-:Y:S06]  /*5570*/  @!P0 BRA `(.L_x_104) ;  /* 0x0000000800188947 */ /* 0x002fec0003800000 */
.L_x_131:
[----:B------:R-:W1:Y:S01]  /*5580*/  SYNCS.PHASECHK.TRANS64.TRYWAIT P0, [R11+URZ], R6 ;  /* 0x000000060b0075a7 */ /* 0x000e62000800017f */
[----:B------:R-:W-:-:S05]  /*5590*/  VIADD R0, R7, 0x1 ;  /* 0x0000000107007836 */ /* 0x000fca0000000000 */
[----:B------:R-:W-:-:S04]  /*55a0*/  ISETP.NE.AND P1, PT, R0, 0x12, PT ;  /* 0x000000120000780c */ /* 0x000fc80003f25270 */
[----:B------:R-:W-:Y:S02]  /*55b0*/  SEL R4, RZ, 0x1, P1 ;  /* 0x00000001ff047807 */ /* 0x000fe40000800000 */
[----:B------:R-:W-:Y:S02]  /*55c0*/  SEL R3, R0, RZ, P1 ;  /* 0x000000ff00037207 */ /* 0x000fe40000800000 */
[----:B------:R-:W-:Y:S01]  /*55d0*/  LOP3.LUT R0, R9, R4, RZ, 0x3c, !PT ;  /* 0x0000000409007212 */ /* 0x000fe200078e3cff */
[----:B-1----:R-:W-:Y:S06]  /*55e0*/  @!P0 BRA `(.L_x_105) ;  /* 0x0000000800108947 */ /* 0x002fec0003800000 */
.L_x_132:
[----:B------:R-:W-:Y:S01]  /*55f0*/  IMAD R3, R3, 0x8, R2 ;  /* 0x0000000803037824 */ /* 0x000fe200078e0202 */
[----:B------:R-:W-:-:S07]  /*5600*/  SHF.L.U32 R0, R0, 0x1f, RZ ;  /* 0x0000001f00007819 */ /* 0x000fce00000006ff */
.L_x_106:
[----:B--2---:R2:W3:Y:S02]  /*5610*/  SYNCS.PHASECHK.TRANS64.TRYWAIT P0, [R3+URZ], R0 ;  /* 0x00000000030075a7 */ /* 0x0044e4000800017f */
[----:B---3--:R-:W-:Y:S05]  /*5620*/  @!P0 NANOSLEEP.SYNCS 0x989680 ;  /* 0x009896800000895d */ /* 0x008fea0003900000 */
[----:B------:R-:W3:Y:S02]  /*5630*/  @!P0 SYNCS.PHASECHK.TRANS64 P0, [R3+URZ], R0 ;  /* 0x00000000030085a7 */ /* 0x000ee4000800007f */
[----:B---3--:R-:W-:Y:S05]  /*5640*/  @!P0 BRA `(.L_x_106) ;  /* 0xfffffffc00f08947 */ /* 0x008fea000383ffff */
.L_x_87:
[----:B------:R-:W-:Y:S05]  /*5650*/  BSYNC B0 ;  /* 0x0000000000007941 */ /* 0x000fea0003800000 */
.L_x_86:
[----:B------:R-:W-:Y:S05]  /*5660*/  EXIT ;  /* 0x000000000000794d */ /* 0x000fea0003800000 */
.L_x_20:
[----:B-1----:R-:W-:-:S04]  /*5670*/  IMAD.U32 R3, RZ, RZ, UR43 ;  /* 0x0000002bff037e24 */ /* 0x002fc8000f8e00ff */
[----:B------:R1:W2:Y:S03]  /*5680*/  SYNCS.PHASECHK.TRANS64.TRYWAIT P0, [R3+URZ+-0x8], R0 ;  /* 0xfffff800030075a7 */ /* 0x0002a6000800017f */
[----:B--2---:R-:W-:Y:S05]  /*5690*/  @!P0 NANOSLEEP.SYNCS 0x989680 ;  /* 0x009896800000895d */ /* 0x004fea0003900000 */
[----:B------:R-:W2:Y:S02]  /*56a0*/  @!P0 SYNCS.PHASECHK.TRANS64 P0, [R3+URZ+-0x8], R0 ;  /* 0xfffff800030085a7 */ /* 0x000ea4000800007f */
[----:B--2---:R-:W-:Y:S05]  /*56b0*/  @!P0 BRA `(.L_x_20) ;  /* 0xfffffffc00ec8947 */ /* 0x004fea000383ffff */
[----:B------:R-:W-:Y:S05]  /*56c0*/  BRA `(.L_x_107) ;  /* 0xffffffc000b07947 */ /* 0x000fea000383ffff */
.L_x_25:
[----:B--2---:R2:W3:Y:S02]  /*56d0*/  SYNCS.PHASECHK.TRANS64.TRYWAIT P1, [R3+URZ], R0 ;  /* 0x00000000030075a7 */ /* 0x0044e4000802017f */
[----:B---3--:R-:W-:Y:S05]  /*56e0*/  @!P1 NANOSLEEP.SYNCS 0x989680 ;  /* 0x009896800000995d */ /* 0x008fea0003900000 */
[----:B------:R-:W3:Y:S02]  /*56f0*/  @!P1 SYNCS.PHASECHK.TRANS64 P1, [R3+URZ], R0 ;  /* 0x00000000030095a7 */ /* 0x000ee4000802007f */
[----:B---3--:R-:W-:Y:S05]  /*5700*/  @!P1 BRA `(.L_x_25) ;  /* 0xfffffffc00f09947 */ /* 0x008fea000383ffff */
[----:B------:R-:W-:Y:S05]  /*5710*/  BRA `(.L_x_24) ;  /* 0xffffffc400147947 */ /* 0x000fea000383ffff */
.L_x_30:
[----:B--2---:R-:W-:-:S04]  /*5720*/  IMAD.U32 R5, RZ, RZ, UR4 ;  /* 0x00000004ff057e24 */ /* 0x004fc8000f8e00ff */
[----:B------:R2:W3:Y:S03]  /*5730*/  SYNCS.PHASECHK.TRANS64.TRYWAIT P1, [R5+URZ], R4 ;  /* 0x00000004050075a7 */ /* 0x0004e6000802017f */
[----:B---3--:R-:W-:Y:S05]  /*5740*/  @!P1 NANOSLEEP.SYNCS 0x989680 ;  /* 0x009896800000995d */ /* 0x008fea0003900000 */
[----:B------:R-:W3:Y:S02]  /*5750*/  @!P1 SYNCS.PHASECHK.TRANS64 P1, [R5+URZ], R4 ;  /* 0x00000004050095a7 */ /* 0x000ee4000802007f */
[----:B---3--:R-:W-:Y:S05]  /*5760*/  @!P1 BRA `(.L_x_30) ;  /* 0xfffffffc00ec9947 */ /* 0x008fea000383ffff */
[----:B------:R-:W-:Y:S05]  /*5770*/  BRA `(.L_x_29) ;  /* 0xffffffc400cc7947 */ /* 0x000fea000383ffff */
.L_x_36:
[----:B-1----:R-:W-:-:S04]  /*5780*/  IMAD.U32 R3, RZ, RZ, UR43 ;  /* 0x0000002bff037e24 */ /* 0x002fc8000f8e00ff */
[----:B------:R1:W2:Y:S03]  /*5790*/  SYNCS.PHASECHK.TRANS64.TRYWAIT P0, [R3+URZ+0x8], R0 ;  /* 0x00000800030075a7 */ /* 0x0002a6000800017f */
[----:B--2---:R-:W-:Y:S05]  /*57a0*/  @!P0 NANOSLEEP.SYNCS 0x989680 ;  /* 0x009896800000895d */ /* 0x004fea0003900000 */
[----:B------:R-:W2:Y:S02]  /*57b0*/  @!P0 SYNCS.PHASECHK.TRANS64 P0, [R3+URZ+0x8], R0 ;  /* 0x00000800030085a7 */ /* 0x000ea4000800007f */
[----:B--2---:R-:W-:Y:S05]  /*57c0*/  @!P0 BRA `(.L_x_36) ;  /* 0xfffffffc00ec8947 */ /* 0x004fea000383ffff */
[----:B------:R-:W-:Y:S05]  /*57d0*/  BRA `(.L_x_108) ;  /* 0xffffffcc00147947 */ /* 0x000fea000383ffff */
.L_x_73:
[----:B------:R-:W-:Y:S01]  /*57e0*/  BSSY B1, `(.L_x_109) ;  /* 0x0000006000017945 */ /* 0x000fe20003800000 */
[----:B------:R-:W-:-:S07]  /*57f0*/  IMAD.MOV.U32 R15, RZ, RZ, -0x1 ;  /* 0xffffffffff0f7424 */ /* 0x000fce00078e00ff */
[----:B-----5:R-:W-:Y:S05]  /*5800*/  WARPSYNC.COLLECTIVE R15, `(.L_x_110) ;  /* 0x000000000f0c7348 */ /* 0x020fea0003c00000 */
[----:B------:R-:W-:Y:S02]  /*5810*/  ELECT P6, UR62, PT ;  /* 0x00000000003e782f */ /* 0x000fe400038c0000 */
[----:B------:R-:W-:Y:S01]  /*5820*/  MOV R14, UR62 ;  /* 0x0000003e000e7c02 */ /* 0x000fe20008000f00 */
[----:B-----5:R-:W-:Y:S10]  /*5830*/  ENDCOLLECTIVE ;  /* 0x000000000000791b */ /* 0x020ff40003800000 */
.L_x_110:
[----:B------:R-:W-:Y:S05]  /*5840*/  BSYNC B1 ;  /* 0x0000000000017941 */ /* 0x000fea0003800000 */
.L_x_109:
[----:B------:R-:W-:Y:S05]  /*5850*/  BRA `(.L_x_111) ;  /* 0xffffffe800007947 */ /* 0x000fea000383ffff */
.L_x_76:
[----:B-1----:R1:W2:Y:S02]  /*5860*/  SYNCS.PHASECHK.TRANS64.TRYWAIT P1, [R13+URZ+0x90], R6 ;  /* 0x000090060d0075a7 */ /* 0x0022a4000802017f */
[----:B--2---:R-:W-:Y:S05]  /*5870*/  @!P1 NANOSLEEP.SYNCS 0x989680 ;  /* 0x009896800000995d */ /* 0x004fea0003900000 */
[----:B------:R-:W2:Y:S02]  /*5880*/  @!P1 SYNCS.PHASECHK.TRANS64 P1, [R13+URZ+0x90], R6 ;  /* 0x000090060d0095a7 */ /* 0x000ea4000802007f */
[----:B--2---:R-:W-:Y:S05]  /*5890*/  @!P1 BRA `(.L_x_76) ;  /* 0xfffffffc00f09947 */ /* 0x004fea000383ffff */
[----:B------:R-:W-:Y:S05]  /*58a0*/  BRA `(.L_x_112) ;  /* 0xffffffe800347947 */ /* 0x000fea000383ffff */
.L_x_85:
[----:B------:R-:W-:Y:S01]  /*58b0*/  BSSY B0, `(.L_x_113) ;  /* 0x0000006000007945 */ /* 0x000fe20003800000 */
[----:B------:R-:W-:-:S07]  /*58c0*/  IMAD.MOV.U32 R15, RZ, RZ, -0x1 ;  /* 0xffffffffff0f7424 */ /* 0x000fce00078e00ff */
[----:B-----5:R-:W-:Y:S05]  /*58d0*/  WARPSYNC.COLLECTIVE R15, `(.L_x_114) ;  /* 0x000000000f0c7348 */ /* 0x020fea0003c00000 */
[----:B------:R-:W-:Y:S02]  /*58e0*/  ELECT P6, UR62, PT ;  /* 0x00000000003e782f */ /* 0x000fe400038c0000 */
[----:B------:R-:W-:Y:S01]  /*58f0*/  MOV R14, UR62 ;  /* 0x0000003e000e7c02 */ /* 0x000fe20008000f00 */
[----:B-----5:R-:W-:Y:S10]  /*5900*/  ENDCOLLECTIVE ;  /* 0x000000000000791b */ /* 0x020ff40003800000 */
.L_x_114:
[----:B------:R-:W-:Y:S05]  /*5910*/  BSYNC B0 ;  /* 0x0000000000007941 */ /* 0x000fea0003800000 */
.L_x_113:
[----:B------:R-:W-:Y:S05]  /*5920*/  BRA `(.L_x_115) ;  /* 0xfffffff000a47947 */ /* 0x000fea000383ffff */
.L_x_89:
[----:B0-----:R0:W1:Y:S02]  /*5930*/  SYNCS.PHASECHK.TRANS64.TRYWAIT P0, [R7+URZ], R4 ;  /* 0x00000004070075a7 */ /* 0x001064000800017f */
[----:B-1----:R-:W-:Y:S05]  /*5940*/  @!P0 NANOSLEEP.SYNCS 0x989680 ;  /* 0x009896800000895d */ /* 0x002fea0003900000 */
[----:B------:R-:W1:Y:S02]  /*5950*/  @!P0 SYNCS.PHASECHK.TRANS64 P0, [R7+URZ], R4 ;  /* 0x00000004070085a7 */ /* 0x000e64000800007f */
[----:B-1----:R-:W-:Y:S05]  /*5960*/  @!P0 BRA `(.L_x_89) ;  /* 0xfffffffc00f08947 */ /* 0x002fea000383ffff */
[----:B------:R-:W-:Y:S05]  /*5970*/  BRA `(.L_x_116) ;  /* 0xfffffff000e47947 */ /* 0x000fea000383ffff */
.L_x_90:
[----:B0-----:R0:W1:Y:S02]  /*5980*/  SYNCS.PHASECHK.TRANS64.TRYWAIT P0, [R8+URZ], R5 ;  /* 0x00000005080075a7 */ /* 0x001064000800017f */
[----:B-1----:R-:W-:Y:S05]  /*5990*/  @!P0 NANOSLEEP.SYNCS 0x989680 ;  /* 0x009896800000895d */ /* 0x002fea0003900000 */
[----:B------:R-:W1:Y:S02]  /*59a0*/  @!P0 SYNCS.PHASECHK.TRANS64 P0, [R8+URZ], R5 ;  /* 0x00000005080085a7 */ /* 0x000e64000800007f */
[----:B-1----:R-:W-:Y:S05]  /*59b0*/  @!P0 BRA `(.L_x_90) ;  /* 0xfffffffc00f08947 */ /* 0x002fea000383ffff */
[----:B------:R-:W-:Y:S05]  /*59c0*/  BRA `(.L_x_117) ;  /* 0xfffffff000f47947 */ /* 0x000fea000383ffff */
.L_x_91:
[----:B0-----:R0:W1:Y:S02]  /*59d0*/  SYNCS.PHASECHK.TRANS64.TRYWAIT P0, [R9+URZ], R4 ;  /* 0x00000004090075a7 */ /* 0x001064000800017f */
[----:B-1----:R-:W-:Y:S05]  /*59e0*/  @!P0 NANOSLEEP.SYNCS 0x989680 ;  /* 0x009896800000895d */ /* 0x002fea0003900000 */
[----:B------:R-:W1:Y:S02]  /*59f0*/  @!P0 SYNCS.PHASECHK.TRANS64 P0, [R9+URZ], R4 ;  /* 0x00000004090085a7 */ /* 0x000e64000800007f */
[----:B-1----:R-:W-:Y:S05]  /*5a00*/  @!P0 BRA `(.L_x_91) ;  /* 0xfffffffc00f08947 */ /* 0x002fea000383ffff */
[----:B------:R-:W-:Y:S05]  /*5a10*/  BRA `(.L_x_118) ;  /* 0xfffffff400047947 */ /* 0x000fea000383ffff */
.L_x_92:
[----:B0-----:R0:W1:Y:S02]  /*5a20*/  SYNCS.PHASECHK.TRANS64.TRYWAIT P0, [R8+URZ], R5 ;  /* 0x00000005080075a7 */ /* 0x001064000800017f */
[----:B-1----:R-:W-:Y:S05]  /*5a30*/  @!P0 NANOSLEEP.SYNCS 0x989680 ;  /* 0x009896800000895d */ /* 0x002fea0003900000 */
[----:B------:R-:W1:Y:S02]  /*5a40*/  @!P0 SYNCS.PHASECHK.TRANS64 P0, [R8+URZ], R5 ;  /* 0x00000005080085a7 */ /* 0x000e64000800007f */
[----:B-1----:R-:W-:Y:S05]  /*5a50*/  @!P0 BRA `(.L_x_92) ;  /* 0xfffffffc00f08947 */ /* 0x002fea000383ffff */
[----:B------:R-:W-:Y:S05]  /*5a60*/  BRA `(.L_x_119) ;  /* 0xfffffff400147947 */ /* 0x000fea000383ffff */
.L_x_93:
[----:B0-----:R0:W1:Y:S02]  /*5a70*/  SYNCS.PHASECHK.TRANS64.TRYWAIT P0, [R9+URZ], R4 ;  /* 0x00000004090075a7 */ /* 0x001064000800017f */
[----:B-1----:R-:W-:Y:S05]  /*5a80*/  @!P0 NANOSLEEP.SYNCS 0x989680 ;  /* 0x009896800000895d */ /* 0x002fea0003900000 */
[----:B------:R-:W1:Y:S02]  /*5a90*/  @!P0 SYNCS.PHASECHK.TRANS64 P0, [R9+URZ], R4 ;  /* 0x00000004090085a7 */ /* 0x000e64000800007f */
[----:B-1----:R-:W-:Y:S05]  /*5aa0*/  @!P0 BRA `(.L_x_93) ;  /* 0xfffffffc00f08947 */ /* 0x002fea000383ffff */
[----:B------:R-:W-:Y:S05]  /*5ab0*/  BRA `(.L_x_120) ;  /* 0xfffffff400247947 */ /* 0x000fea000383ffff */
.L_x_94:
[----:B0-----:R0:W1:Y:S02]  /*5ac0*/  SYNCS.PHASECHK.TRANS64.TRYWAIT P0, [R8+URZ], R5 ;  /* 0x00000005080075a7 */ /* 0x001064000800017f */
[----:B-1----:R-:W-:Y:S05]  /*5ad0*/  @!P0 NANOSLEEP.SYNCS 0x989680 ;  /* 0x009896800000895d */ /* 0x002fea0003900000 */
[----:B------:R-:W1:Y:S02]  /*5ae0*/  @!P0 SYNCS.PHASECHK.TRANS64 P0, [R8+URZ], R5 ;  /* 0x00000005080085a7 */ /* 0x000e64000800007f */
[----:B-1----:R-:W-:Y:S05]  /*5af0*/  @!P0 BRA `(.L_x_94) ;  /* 0xfffffffc00f08947 */ /* 0x002fea000383ffff */
[----:B------:R-:W-:Y:S05]  /*5b00*/  BRA `(.L_x_121) ;  /* 0xfffffff400347947 */ /* 0x000fea000383ffff */
.L_x_95:
[----:B0-----:R0:W1:Y:S02]  /*5b10*/  SYNCS.PHASECHK.TRANS64.TRYWAIT P0, [R9+URZ], R4 ;  /* 0x00000004090075a7 */ /* 0x001064000800017f */
[----:B-1----:R-:W-:Y:S05]  /*5b20*/  @!P0 NANOSLEEP.SYNCS 0x989680 ;  /* 0x009896800000895d */ /* 0x002fea0003900000 */
[----:B------:R-:W1:Y:S02]  /*5b30*/  @!P0 SYNCS.PHASECHK.TRANS64 P0, [R9+URZ], R4 ;  /* 0x00000004090085a7 */ /* 0x000e64000800007f */
[----:B-1----:R-:W-:Y:S05]  /*5b40*/  @!P0 BRA `(.L_x_95) ;  /* 0xfffffffc00f08947 */ /* 0x002fea000383ffff */
[----:B------:R-:W-:Y:S05]  /*5b50*/  BRA `(.L_x_122) ;  /* 0xfffffff400447947 */ /* 0x000fea000383ffff */
.L_x_96:
[----:B0-----:R0:W1:Y:S02]  /*5b60*/  SYNCS.PHASECHK.TRANS64.TRYWAIT P0, [R8+URZ], R5 ;  /* 0x00000005080075a7 */ /* 0x001064000800017f */
[----:B-1----:R-:W-:Y:S05]  /*5b70*/  @!P0 NANOSLEEP.SYNCS 0x989680 ;  /* 0x009896800000895d */ /* 0x002fea0003900000 */
[----:B------:R-:W1:Y:S02]  /*5b80*/  @!P0 SYNCS.PHASECHK.TRANS64 P0, [R8+URZ], R5 ;  /* 0x00000005080085a7 */ /* 0x000e64000800007f */
[----:B-1----:R-:W-:Y:S05]  /*5b90*/  @!P0 BRA `(.L_x_96) ;  /* 0xfffffffc00f08947 */ /* 0x002fea000383ffff */
[----:B------:R-:W-:Y:S05]  /*5ba0*/  BRA `(.L_x_123) ;  /* 0xfffffff400547947 */ /* 0x000fea000383ffff */
.L_x_97:
[----:B0-----:R0:W1:Y:S02]  /*5bb0*/  SYNCS.PHASECHK.TRANS64.TRYWAIT P0, [R9+URZ], R4 ;  /* 0x00000004090075a7 */ /* 0x001064000800017f */
[----:B-1----:R-:W-:Y:S05]  /*5bc0*/  @!P0 NANOSLEEP.SYNCS 0x989680 ;  /* 0x009896800000895d */ /* 0x002fea0003900000 */
[----:B------:R-:W1:Y:S02]  /*5bd0*/  @!P0 SYNCS.PHASECHK.TRANS64 P0, [R9+URZ], R4 ;  /* 0x00000004090085a7 */ /* 0x000e64000800007f */
[----:B-1----:R-:W-:Y:S05]  /*5be0*/  @!P0 BRA `(.L_x_97) ;  /* 0xfffffffc00f08947 */ /* 0x002fea000383ffff */
[----:B------:R-:W-:Y:S05]  /*5bf0*/  BRA `(.L_x_124) ;  /* 0xfffffff400647947 */ /* 0x000fea000383ffff */
.L_x_98:
[----:B0-----:R0:W1:Y:S02]  /*5c00*/  SYNCS.PHASECHK.TRANS64.TRYWAIT P0, [R8+URZ], R5 ;  /* 0x00000005080075a7 */ /* 0x001064000800017f */
[----:B-1----:R-:W-:Y:S05]  /*5c10*/  @!P0 NANOSLEEP.SYNCS 0x989680 ;  /* 0x009896800000895d */ /* 0x002fea0003900000 */
[----:B------:R-:W1:Y:S02]  /*5c20*/  @!P0 SYNCS.PHASECHK.TRANS64 P0, [R8+URZ], R5 ;  /* 0x00000005080085a7 */ /* 0x000e64000800007f */
[----:B-1----:R-:W-:Y:S05]  /*5c30*/  @!P0 BRA `(.L_x_98) ;  /* 0xfffffffc00f08947 */ /* 0x002fea000383ffff */
[----:B------:R-:W-:Y:S05]  /*5c40*/  BRA `(.L_x_125) ;  /* 0xfffffff400747947 */ /* 0x000fea000383ffff */
.L_x_99:
[----:B0-----:R0:W1:Y:S02]  /*5c50*/  SYNCS.PHASECHK.TRANS64.TRYWAIT P0, [R9+URZ], R4 ;  /* 0x00000004090075a7 */ /* 0x001064000800017f */
[----:B-1----:R-:W-:Y:S05]  /*5c60*/  @!P0 NANOSLEEP.SYNCS 0x989680 ;  /* 0x009896800000895d */ /* 0x002fea0003900000 */
[----:B------:R-:W1:Y:S02]  /*5c70*/  @!P0 SYNCS.PHASECHK.TRANS64 P0, [R9+URZ], R4 ;  /* 0x00000004090085a7 */ /* 0x000e64000800007f */
[----:B-1----:R-:W-:Y:S05]  /*5c80*/  @!P0 BRA `(.L_x_99) ;  /* 0xfffffffc00f08947 */ /* 0x002fea000383ffff */
[----:B------:R-:W-:Y:S05]  /*5c90*/  BRA `(.L_x_126) ;  /* 0xfffffff400847947 */ /* 0x000fea000383ffff */
.L_x_100:
[----:B0-----:R0:W1:Y:S02]  /*5ca0*/  SYNCS.PHASECHK.TRANS64.TRYWAIT P0, [R8+URZ], R5 ;  /* 0x00000005080075a7 */ /* 0x001064000800017f */
[----:B-1----:R-:W-:Y:S05]  /*5cb0*/  @!P0 NANOSLEEP.SYNCS 0x989680 ;  /* 0x009896800000895d */ /* 0x002fea0003900000 */
[----:B------:R-:W1:Y:S02]  /*5cc0*/  @!P0 SYNCS.PHASECHK.TRANS64 P0, [R8+URZ], R5 ;  /* 0x00000005080085a7 */ /* 0x000e64000800007f */
[----:B-1----:R-:W-:Y:S05]  /*5cd0*/  @!P0 BRA `(.L_x_100) ;  /* 0xfffffffc00f08947 */ /* 0x002fea000383ffff */
[----:B------:R-:W-:Y:S05]  /*5ce0*/  BRA `(.L_x_127) ;  /* 0xfffffff400947947 */ /* 0x000fea000383ffff */
.L_x_101:
[----:B0-----:R0:W1:Y:S02]  /*5cf0*/  SYNCS.PHASECHK.TRANS64.TRYWAIT P0, [R9+URZ], R4 ;  /* 0x00000004090075a7 */ /* 0x001064000800017f */
[----:B-1----:R-:W-:Y:S05]  /*5d00*/  @!P0 NANOSLEEP.SYNCS 0x989680 ;  /* 0x009896800000895d */ /* 0x002fea0003900000 */
[----:B------:R-:W1:Y:S02]  /*5d10*/  @!P0 SYNCS.PHASECHK.TRANS64 P0, [R9+URZ], R4 ;  /* 0x00000004090085a7 */ /* 0x000e64000800007f */
[----:B-1----:R-:W-:Y:S05]  /*5d20*/  @!P0 BRA `(.L_x_101) ;  /* 0xfffffffc00f08947 */ /* 0x002fea000383ffff */
[----:B------:R-:W-:Y:S05]  /*5d30*/  BRA `(.L_x_128) ;  /* 0xfffffff400a47947 */ /* 0x000fea000383ffff */
.L_x_102:
[----:B0-----:R0:W1:Y:S02]  /*5d40*/  SYNCS.PHASECHK.TRANS64.TRYWAIT P0, [R8+URZ], R5 ;  /* 0x00000005080075a7 */ /* 0x001064000800017f */
[----:B-1----:R-:W-:Y:S05]  /*5d50*/  @!P0 NANOSLEEP.SYNCS 0x989680 ;  /* 0x009896800000895d */ /* 0x002fea0003900000 */
[----:B------:R-:W1:Y:S02]  /*5d60*/  @!P0 SYNCS.PHASECHK.TRANS64 P0, [R8+URZ], R5 ;  /* 0x00000005080085a7 */ /* 0x000e64000800007f */
[----:B-1----:R-:W-:Y:S05]  /*5d70*/  @!P0 BRA `(.L_x_102) ;  /* 0xfffffffc00f08947 */ /* 0x002fea000383ffff */
[----:B------:R-:W-:Y:S05]  /*5d80*/  BRA `(.L_x_129) ;  /* 0xfffffff400b47947 */ /* 0x000fea000383ffff */
.L_x_103:
[----:B0-----:R0:W1:Y:S02]  /*5d90*/  SYNCS.PHASECHK.TRANS64.TRYWAIT P0, [R9+URZ], R4 ;  /* 0x00000004090075a7 */ /* 0x001064000800017f */
[----:B-1----:R-:W-:Y:S05]  /*5da0*/  @!P0 NANOSLEEP.SYNCS 0x989680 ;  /* 0x009896800000895d */ /* 0x002fea0003900000 */
[----:B------:R-:W1:Y:S02]  /*5db0*/  @!P0 SYNCS.PHASECHK.TRANS64 P0, [R9+URZ], R4 ;  /* 0x00000004090085a7 */ /* 0x000e64000800007f */
[----:B-1----:R-:W-:Y:S05]  /*5dc0*/  @!P0 BRA `(.L_x_103) ;  /* 0xfffffffc00f08947 */ /* 0x002fea000383ffff */
[----:B------:R-:W-:Y:S05]  /*5dd0*/  BRA `(.L_x_130) ;  /* 0xfffffff400c47947 */ /* 0x000fea000383ffff */
.L_x_104:
[----:B0-----:R0:W1:Y:S02]  /*5de0*/  SYNCS.PHASECHK.TRANS64.TRYWAIT P0, [R8+URZ], R5 ;  /* 0x00000005080075a7 */ /* 0x001064000800017f */
[----:B-1----:R-:W-:Y:S05]  /*5df0*/  @!P0 NANOSLEEP.SYNCS 0x989680 ;  /* 0x009896800000895d */ /* 0x002fea0003900000 */
[----:B------:R-:W1:Y:S02]  /*5e00*/  @!P0 SYNCS.PHASECHK.TRANS64 P0, [R8+URZ], R5 ;  /* 0x00000005080085a7 */ /* 0x000e64000800007f */
[----:B-1----:R-:W-:Y:S05]  /*5e10*/  @!P0 BRA `(.L_x_104) ;  /* 0xfffffffc00f08947 */ /* 0x002fea000383ffff */
[----:B------:R-:W-:Y:S05]  /*5e20*/  BRA `(.L_x_131) ;  /* 0xfffffff400d47947 */ /* 0x000fea000383ffff */
.L_x_105:
[----:B-1----:R1:W2:Y:S02]  /*5e30*/  SYNCS.PHASECHK.TRANS64.TRYWAIT P0, [R11+URZ], R6 ;  /* 0x000000060b0075a7 */ /* 0x0022a4000800017f */
[----:B--2---:R-:W-:Y:S05]  /*5e40*/  @!P0 NANOSLEEP.SYNCS 0x989680 ;  /* 0x009896800000895d */ /* 0x004fea0003900000 */
[----:B------:R-:W2:Y:S02]  /*5e50*/  @!P0 SYNCS.PHASECHK.TRANS64 P0, [R11+URZ], R6 ;  /* 0x000000060b0085a7 */ /* 0x000ea4000800007f */
[----:B--2---:R-:W-:Y:S05]  /*5e60*/  @!P0 BRA `(.L_x_105) ;  /* 0xfffffffc00f08947 */ /* 0x004fea000383ffff */
[----:B------:R-:W-:Y:S05]  /*5e70*/  BRA `(.L_x_132) ;  /* 0xfffffff400dc7947 */ /* 0x000fea000383ffff */
.L_x_133:
[----:B------:R-:W-:-:S00]  /*5e80*/  BRA `(.L_x_133) ;  /* 0xfffffffc00fc7947 */ /* 0x000fc0000383ffff */
[----:B------:R-:W-:-:S00]  /*5e90*/  NOP ;  /* 0x0000000000007918 */ /* 0x000fc00000000000 */
        /* <DEDUP_REMOVED lines=14> */
.L_x_134:


//--------------------- .nv.global.init           --------------------------
	.section	.nv.global.init,"aw",@progbits
.nv.global.init:
	.type		$str$22,@object
	.size		$str$22,($str$23 - $str$22)
$str$22:
        /*0000*/ 	.byte	0x6b, 0x5f, 0x74, 0x69, 0x6c, 0x65, 0x5f, 0x63, 0x6f, 0x75, 0x6e, 0x74, 0x20, 0x3e, 0x3d, 0x20
        /*0010*/ 	.byte	0x31, 0x00
	.type		$str$23,@object
	.size		$str$23,(__unnamed_1 - $str$23)
$str$23:
        /*0012*/ 	.byte	0x2f, 0x74, 0x6d, 0x70, 0x2f, 0x63, 0x75, 0x74, 0x6c, 0x61, 0x73, 0x73, 0x5f, 0x73, 0x77, 0x65
        /*0022*/ 	.byte	0x65, 0x70, 0x5f, 0x73, 0x72, 0x63, 0x2f, 0x69, 0x6e, 0x63, 0x6c, 0x75, 0x64, 0x65, 0x2f, 0x63
        /*0032*/ 	.byte	0x75, 0x74, 0x6c, 0x61, 0x73, 0x73, 0x2f, 0x67, 0x65, 0x6d, 0x6d, 0x2f, 0x63, 0x6f, 0x6c, 0x6c
        /*0042*/ 	.byte	0x65, 0x63, 0x74, 0x69, 0x76, 0x65, 0x2f, 0x73, 0x6d, 0x39, 0x30, 0x5f, 0x6d, 0x6d, 0x61, 0x5f
        /*0052*/ 	.byte	0x74, 0x6d, 0x61, 0x5f, 0x67, 0x6d, 0x6d, 0x61, 0x5f, 0x73, 0x73, 0x5f, 0x77, 0x61, 0x72, 0x70
        /*0062*/ 	.byte	0x73, 0x70, 0x65, 0x63, 0x69, 0x61, 0x6c, 0x69, 0x7a, 0x65, 0x64, 0x2e, 0x68, 0x70, 0x70, 0x00
	.type		__unnamed_1,@object
	.size		__unnamed_1,(.L_0 - __unnamed_1)
__unnamed_1:
        /*0072*/ 	.byte	0x76, 0x6f, 0x69, 0x64, 0x20, 0x63, 0x75, 0x74, 0x6c, 0x61, 0x73, 0x73, 0x3a, 0x3a, 0x67, 0x65
        /* <DEDUP_REMOVED lines=180> */
        /*0bc2*/ 	.byte	0x64, 0x65, 0x6e, 0x74, 0x69, 0x74, 0x79, 0x5d, 0x00
.L_0:


//--------------------- .nv.shared._ZN7cutlass13device_kernelINS_4gemm6kernel13GemmUniversalIN4cute5tupleIJiiiiEEENS1_10collective13CollectiveMmaINS1_34MainloopSm90TmaGmmaWarpSpecializedILi18ENS5_IJNS4_1CILi2EEENSA_ILi1EEESC_EEENS1_32KernelTmaWarpSpecializedPingpongEEENS5_IJNSA_ILi64EEENSA_ILi32EEESG_EEENS_10bfloat16_tENS5_IJlSC_lEEESJ_SK_NS4_8TiledMMAINS4_8MMA_AtomIJNS4_4SM904GMMA27MMA_64x32x16_F32BF16BF16_SSILNSO_5MajorE0ELSQ_0ELNSO_7ScaleInE1ELSR_1EEEEEENS4_6LayoutINS5_IJSC_SC_SC_EEENS5_IJNSA_ILi0EEESW_SW_EEEEENS5_IJNS4_10UnderscoreESZ_SZ_EEEEENS4_13SM90_TMA_LOADENS4_14ComposedLayoutINS4_7SwizzleILi3ELi4ELi3EEENS4_18smem_ptr_flag_bitsILi16EEENSU_INS5_IJNSA_ILi8EEESG_EEENS5_IJSG_SC_EEEEEEEvNS4_8identityENS4_23SM90_TMA_LOAD_MULTICASTES1C_vS1D_EENS_8epilogue10collective6detail29Sm90TmaWarpSpecializedAdapterINS1H_15DefaultEpilogueISJ_SK_SK_NS1G_6thread17LinearCombinationISJ_Li1EffLNS1L_9ScaleType4KindE0ELNS_15FloatRoundStyleE2ESJ_EENS1_15EpilogueDefaultEEEEEvvEEEEvNT_6ParamsE --------------------------
	.section	.nv.shared._ZN7cutlass13device_kernelINS_4gemm6kernel13GemmUniversalIN4cute5tupleIJiiiiEEENS1_10collective13CollectiveMmaINS1_34MainloopSm90TmaGmmaWarpSpecializedILi18ENS5_IJNS4_1CILi2EEENSA_ILi1EEESC_EEENS1_32KernelTmaWarpSpecializedPingpongEEENS5_IJNSA_ILi64EEENSA_ILi32EEESG_EEENS_10bfloat16_tENS5_IJlSC_lEEESJ_SK_NS4_8TiledMMAINS4_8MMA_AtomIJNS4_4SM904GMMA27MMA_64x32x16_F32BF16BF16_SSILNSO_5MajorE0ELSQ_0ELNSO_7ScaleInE1ELSR_1EEEEEENS4_6LayoutINS5_IJSC_SC_SC_EEENS5_IJNSA_ILi0EEESW_SW_EEEEENS5_IJNS4_10UnderscoreESZ_SZ_EEEEENS4_13SM90_TMA_LOADENS4_14ComposedLayoutINS4_7SwizzleILi3ELi4ELi3EEENS4_18smem_ptr_flag_bitsILi16EEENSU_INS5_IJNSA_ILi8EEESG_EEENS5_IJSG_SC_EEEEEEEvNS4_8identityENS4_23SM90_TMA_LOAD_MULTICASTES1C_vS1D_EENS_8epilogue10collective6detail29Sm90TmaWarpSpecializedAdapterINS1H_15DefaultEpilogueISJ_SK_SK_NS1G_6thread17LinearCombinationISJ_Li1EffLNS1L_9ScaleType4KindE0ELNS_15FloatRoundStyleE2ESJ_EENS1_15EpilogueDefaultEEEEEvvEEEEvNT_6ParamsE,"aw",@nobits
	.sectionflags	@""
	.align	16
	.zero		1024


//--------------------- .nv.shared.reserved.0     --------------------------
	.section	.nv.shared.reserved.0,"aw",@nobits
	.weak		__nv_reservedSMEM_offset_0_alias
	.size		__nv_reservedSMEM_offset_0_alias, 0, 0
	.other		__nv_reservedSMEM_offset_0_alias,@"STO_CUDA_RESERVED_SHARED STV_DEFAULT"
__nv_reservedSMEM_offset_0_alias:
	.zero		0


//--------------------- .nv.global                --------------------------
	.section	.nv.global,"aw",@nobits
.nv.global:
	.type		_ZN39_INTERNAL_082f60e2_4_k_cu_af1f801a_82294cute1_E,@object
	.size		_ZN39_INTERNAL_082f60e2_4_k_cu_af1f801a_82294cute1_E,(_ZN39_INTERNAL_082f60e2_4_k_cu_af1f801a_82294cuda3std3__45__cpo6cbeginE - _ZN39_INTERNAL_082f60e2_4_k_cu_af1f801a_82294cute1_E)
_ZN39_INTERNAL_082f60e2_4_k_cu_af1f801a_82294cute1_E:
	.zero		1
	.type		_ZN39_INTERNAL_082f60e2_4_k_cu_af1f801a_82294cuda3std3__45__cpo6cbeginE,@object
	.size		_ZN39_INTERNAL_082f60e2_4_k_cu_af1f801a_82294cuda3std3__45__cpo6cbeginE,(_ZN39_INTERNAL_082f60e2_4_k_cu_af1f801a_82294cuda3std3__48in_placeE - _ZN39_INTERNAL_082f60e2_4_k_cu_af1f801a_82294cuda3std3__45__cpo6cbeginE)
_ZN39_INTERNAL_082f60e2_4_k_cu_af1f801a_82294cuda3std3__45__cpo6cbeginE:
	.zero		1
	.type		_ZN39_INTERNAL_082f60e2_4_k_cu_af1f801a_82294cuda3std3__48in_placeE,@object
	.size		_ZN39_INTERNAL_082f60e2_4_k_cu_af1f801a_82294cuda3std3__48in_placeE,(_ZN39_INTERNAL_082f60e2_4_k_cu_af1f801a_82294cuda3std6ranges3__45__cpo9iter_moveE - _ZN39_INTERNAL_082f60e2_4_k_cu_af1f801a_82294cuda3std3__48in_placeE)
_ZN39_INTERNAL_082f60e2_4_k_cu_af1f801a_82294cuda3std3__48in_placeE:
	.zero		1
	.type		_ZN39_INTERNAL_082f60e2_4_k_cu_af1f801a_82294cuda3std6ranges3__45__cpo9iter_moveE,@object
	.size		_ZN39_INTERNAL_082f60e2_4_k_cu_af1f801a_82294cuda3std6ranges3__45__cpo9iter_moveE,(_ZN39_INTERNAL_082f60e2_4_k_cu_af1f801a_82294cuda3std3__45__cpo5beginE - _ZN39_INTERNAL_082f60e2_4_k_cu_af1f801a_82294cuda3std6ranges3__45__cpo9iter_moveE)
_ZN39_INTERNAL_082f60e2_4_k_cu_af1f801a_82294cuda3std6ranges3__45__cpo9iter_moveE:
	.zero		1
	.type		_ZN39_INTERNAL_082f60e2_4_k_cu_af1f801a_82294cuda3std3__45__cpo5beginE,@object
	.size		_ZN39_INTERNAL_082f60e2_4_k_cu_af1f801a_82294cuda3std3__45__cpo5beginE,(_ZN39_INTERNAL_082f60e2_4_k_cu_af1f801a_82294cuda3std3__441_GLOBAL__N__082f60e2_4_k_cu_af1f801a_82296ignoreE - _ZN39_INTERNAL_082f60e2_4_k_cu_af1f801a_82294cuda3std3__45__cpo5beginE)
_ZN39_INTERNAL_082f60e2_4_k_cu_af1f801a_82294cuda3std3__45__cpo5beginE:
	.zero		1
	.type		_ZN39_INTERNAL_082f60e2_4_k_cu_af1f801a_82294cuda3std3__441_GLOBAL__N__082f60e2_4_k_cu_af1f801a_82296ignoreE,@object
	.size		_ZN39_INTERNAL_082f60e2_4_k_cu_af1f801a_82294cuda3std3__441_GLOBAL__N__082f60e2_4_k_cu_af1f801a_82296ignoreE,(_ZN39_INTERNAL_082f60e2_4_k_cu_af1f801a_82294cute7productE - _ZN39_INTERNAL_082f60e2_4_k_cu_af1f801a_82294cuda3std3__441_GLOBAL__N__082f60e2_4_k_cu_af1f801a_82296ignoreE)
_ZN39_INTERNAL_082f60e2_4_k_cu_af1f801a_82294cuda3std3__441_GLOBAL__N__082f60e2_4_k_cu_af1f801a_82296ignoreE:
	.zero		1
	.type		_ZN39_INTERNAL_082f60e2_4_k_cu_af1f801a_82294cute7productE,@object
	.size		_ZN39_INTERNAL_082f60e2_4_k_cu_af1f801a_82294cute7productE,(_ZN39_INTERNAL_082f60e2_4_k_cu_af1f801a_82294cuda3std3__45__cpo3endE - _ZN39_INTERNAL_082f60e2_4_k_cu_af1f801a_82294cute7productE)
_ZN39_INTERNAL_082f60e2_4_k_cu_af1f801a_82294cute7productE:
	.zero		1
	.type		_ZN39_INTERNAL_082f60e2_4_k_cu_af1f801a_82294cuda3std3__45__cpo3endE,@object
	.size		_ZN39_INTERNAL_082f60e2_4_k_cu_af1f801a_82294cuda3std3__45__cpo3endE,(_ZN39_INTERNAL_082f60e2_4_k_cu_af1f801a_82294cuda3std3__419piecewise_constructE - _ZN39_INTERNAL_082f60e2_4_k_cu_af1f801a_82294cuda3std3__45__cpo3endE)
_ZN39_INTERNAL_082f60e2_4_k_cu_af1f801a_82294cuda3std3__45__cpo3endE:
	.zero		1
	.type		_ZN39_INTERNAL_082f60e2_4_k_cu_af1f801a_82294cuda3std3__419piecewise_constructE,@object
	.size		_ZN39_INTERNAL_082f60e2_4_k_cu_af1f801a_82294cuda3std3__419piecewise_constructE,(_ZN39_INTERNAL_082f60e2_4_k_cu_af1f801a_82294cuda3std3__45__cpo4cendE - _ZN39_INTERNAL_082f60e2_4_k_cu_af1f801a_82294cuda3std3__419piecewise_constructE)
_ZN39_INTERNAL_082f60e2_4_k_cu_af1f801a_82294cuda3std3__419piecewise_constructE:
	.zero		1
	.type		_ZN39_INTERNAL_082f60e2_4_k_cu_af1f801a_82294cuda3std3__45__cpo4cendE,@object
	.size		_ZN39_INTERNAL_082f60e2_4_k_cu_af1f801a_82294cuda3std3__45__cpo4cendE,(_ZN39_INTERNAL_082f60e2_4_k_cu_af1f801a_82294cuda3std6ranges3__45__cpo4swapE - _ZN39_INTERNAL_082f60e2_4_k_cu_af1f801a_82294cuda3std3__45__cpo4cendE)
_ZN39_INTERNAL_082f60e2_4_k_cu_af1f801a_82294cuda3std3__45__cpo4cendE:
	.zero		1
	.type		_ZN39_INTERNAL_082f60e2_4_k_cu_af1f801a_82294cuda3std6ranges3__45__cpo4swapE,@object
	.size		_ZN39_INTERNAL_082f60e2_4_k_cu_af1f801a_82294cuda3std6ranges3__45__cpo4swapE,(.L_8 - _ZN39_INTERNAL_082f60e2_4_k_cu_af1f801a_82294cuda3std6ranges3__45__cpo4swapE)
_ZN39_INTERNAL_082f60e2_4_k_cu_af1f801a_82294cuda3std6ranges3__45__cpo4swapE:
	.zero		1
.L_8:


//--------------------- .nv.constant0._ZN7cutlass13device_kernelINS_4gemm6kernel13GemmUniversalIN4cute5tupleIJiiiiEEENS1_10collective13CollectiveMmaINS1_34MainloopSm90TmaGmmaWarpSpecializedILi18ENS5_IJNS4_1CILi2EEENSA_ILi1EEESC_EEENS1_32KernelTmaWarpSpecializedPingpongEEENS5_IJNSA_ILi64EEENSA_ILi32EEESG_EEENS_10bfloat16_tENS5_IJlSC_lEEESJ_SK_NS4_8TiledMMAINS4_8MMA_AtomIJNS4_4SM904GMMA27MMA_64x32x16_F32BF16BF16_SSILNSO_5MajorE0ELSQ_0ELNSO_7ScaleInE1ELSR_1EEEEEENS4_6LayoutINS5_IJSC_SC_SC_EEENS5_IJNSA_ILi0EEESW_SW_EEEEENS5_IJNS4_10UnderscoreESZ_SZ_EEEEENS4_13SM90_TMA_LOADENS4_14ComposedLayoutINS4_7SwizzleILi3ELi4ELi3EEENS4_18smem_ptr_flag_bitsILi16EEENSU_INS5_IJNSA_ILi8EEESG_EEENS5_IJSG_SC_EEEEEEEvNS4_8identityENS4_23SM90_TMA_LOAD_MULTICASTES1C_vS1D_EENS_8epilogue10collective6detail29Sm90TmaWarpSpecializedAdapterINS1H_15DefaultEpilogueISJ_SK_SK_NS1G_6thread17LinearCombinationISJ_Li1EffLNS1L_9ScaleType4KindE0ELNS_15FloatRoundStyleE2ESJ_EENS1_15EpilogueDefaultEEEEEvvEEEEvNT_6ParamsE --------------------------
	.section	.nv.constant0._ZN7cutlass13device_kernelINS_4gemm6kernel13GemmUniversalIN4cute5tupleIJiiiiEEENS1_10collective13CollectiveMmaINS1_34MainloopSm90TmaGmmaWarpSpecializedILi18ENS5_IJNS4_1CILi2EEENSA_ILi1EEESC_EEENS1_32KernelTmaWarpSpecializedPingpongEEENS5_IJNSA_ILi64EEENSA_ILi32EEESG_EEENS_10bfloat16_tENS5_IJlSC_lEEESJ_SK_NS4_8TiledMMAINS4_8MMA_AtomIJNS4_4SM904GMMA27MMA_64x32x16_F32BF16BF16_SSILNSO_5MajorE0ELSQ_0ELNSO_7ScaleInE1ELSR_1EEEEEENS4_6LayoutINS5_IJSC_SC_SC_EEENS5_IJNSA_ILi0EEESW_SW_EEEEENS5_IJNS4_10UnderscoreESZ_SZ_EEEEENS4_13SM90_TMA_LOADENS4_14ComposedLayoutINS4_7SwizzleILi3ELi4ELi3EEENS4_18smem_ptr_flag_bitsILi16EEENSU_INS5_IJNSA_ILi8EEESG_EEENS5_IJSG_SC_EEEEEEEvNS4_8identityENS4_23SM90_TMA_LOAD_MULTICASTES1C_vS1D_EENS_8epilogue10collective6detail29Sm90TmaWarpSpecializedAdapterINS1H_15DefaultEpilogueISJ_SK_SK_NS1G_6thread17LinearCombinationISJ_Li1EffLNS1L_9ScaleType4KindE0ELNS_15FloatRoundStyleE2ESJ_EENS1_15EpilogueDefaultEEEEEvvEEEEvNT_6ParamsE,"a",@progbits
	.sectionflags	@""
	.align	4
.nv.constant0._ZN7cutlass13device_kernelINS_4gemm6kernel13GemmUniversalIN4cute5tupleIJiiiiEEENS1_10collective13CollectiveMmaINS1_34MainloopSm90TmaGmmaWarpSpecializedILi18ENS5_IJNS4_1CILi2EEENSA_ILi1EEESC_EEENS1_32KernelTmaWarpSpecializedPingpongEEENS5_IJNSA_ILi64EEENSA_ILi32EEESG_EEENS_10bfloat16_tENS5_IJlSC_lEEESJ_SK_NS4_8TiledMMAINS4_8MMA_AtomIJNS4_4SM904GMMA27MMA_64x32x16_F32BF16BF16_SSILNSO_5MajorE0ELSQ_0ELNSO_7ScaleInE1ELSR_1EEEEEENS4_6LayoutINS5_IJSC_SC_SC_EEENS5_IJNSA_ILi0EEESW_SW_EEEEENS5_IJNS4_10UnderscoreESZ_SZ_EEEEENS4_13SM90_TMA_LOADENS4_14ComposedLayoutINS4_7SwizzleILi3ELi4ELi3EEENS4_18smem_ptr_flag_bitsILi16EEENSU_INS5_IJNSA_ILi8EEESG_EEENS5_IJSG_SC_EEEEEEEvNS4_8identityENS4_23SM90_TMA_LOAD_MULTICASTES1C_vS1D_EENS_8epilogue10collective6detail29Sm90TmaWarpSpecializedAdapterINS1H_15DefaultEpilogueISJ_SK_SK_NS1G_6thread17LinearCombinationISJ_Li1EffLNS1L_9ScaleType4KindE0ELNS_15FloatRoundStyleE2ESJ_EENS1_15EpilogueDefaultEEEEEvvEEEEvNT_6ParamsE:
	.zero		1664


//--------------------- SYMBOLS --------------------------

	.type		.nv.reservedSmem.offset0,@object
	.size		.nv.reservedSmem.offset0,0x4
	.type		__assertfail,@function
